//
// Generated by NVIDIA NVVM Compiler
//
// Compiler Build ID: CL-36424714
// Cuda compilation tools, release 13.0, V13.0.88
// Based on NVVM 20.0.0
//

.version 9.0
.target sm_100
.address_size 64

	// .globl	_Z23add_block_offset_kernelPlS_S_m

.visible .entry _Z23add_block_offset_kernelPlS_S_m(
	.param .u64 .ptr .align 1 _Z23add_block_offset_kernelPlS_S_m_param_0,
	.param .u64 .ptr .align 1 _Z23add_block_offset_kernelPlS_S_m_param_1,
	.param .u64 .ptr .align 1 _Z23add_block_offset_kernelPlS_S_m_param_2,
	.param .u64 _Z23add_block_offset_kernelPlS_S_m_param_3
)
{
	.reg .pred 	%p<23>;
	.reg .b32 	%r<9>;
	.reg .b64 	%rd<358>;

	ld.param.u64 	%rd54, [_Z23add_block_offset_kernelPlS_S_m_param_0];
	ld.param.u64 	%rd55, [_Z23add_block_offset_kernelPlS_S_m_param_1];
	ld.param.u64 	%rd56, [_Z23add_block_offset_kernelPlS_S_m_param_2];
	ld.param.u64 	%rd53, [_Z23add_block_offset_kernelPlS_S_m_param_3];
	cvta.to.global.u64 	%rd1, %rd54;
	cvta.to.global.u64 	%rd2, %rd55;
	cvta.to.global.u64 	%rd57, %rd56;
	mov.u32 	%r1, %ctaid.x;
	mov.u32 	%r2, %tid.x;
	mul.wide.u32 	%rd58, %r1, 8;
	add.s64 	%rd3, %rd57, %rd58;
	ld.global.u64 	%rd4, [%rd3];
	mov.u32 	%r3, %ntid.x;
	mul.lo.s32 	%r4, %r3, %r1;
	shl.b32 	%r5, %r4, 1;
	cvt.u64.u32 	%rd5, %r5;
	shl.b32 	%r6, %r2, 1;
	cvt.u64.u32 	%rd6, %r6;
	ld.global.u64 	%rd59, [%rd3+8];
	sub.s64 	%rd60, %rd59, %rd4;
	setp.le.s64 	%p1, %rd60, %rd6;
	setp.eq.s64 	%p2, %rd53, 0;
	or.pred  	%p3, %p1, %p2;
	@%p3 bra 	$L__BB0_12;
	add.s64 	%rd62, %rd5, %rd6;
	mul.lo.s64 	%rd7, %rd53, %rd62;
	add.s64 	%rd63, %rd4, %rd6;
	mul.lo.s64 	%rd8, %rd63, %rd53;
	add.s64 	%rd64, %rd53, -1;
	and.b64  	%rd9, %rd53, 15;
	setp.lt.u64 	%p4, %rd64, 15;
	mov.b64 	%rd346, 0;
	@%p4 bra 	$L__BB0_4;
	and.b64  	%rd346, %rd53, -16;
	shl.b64 	%rd65, %rd8, 3;
	add.s64 	%rd66, %rd65, %rd1;
	add.s64 	%rd343, %rd66, 64;
	shl.b64 	%rd67, %rd7, 3;
	add.s64 	%rd68, %rd67, %rd2;
	add.s64 	%rd342, %rd68, 64;
	mov.u64 	%rd344, %rd346;
$L__BB0_3:
	.pragma "nounroll";
	ld.global.u64 	%rd69, [%rd342+-64];
	st.global.u64 	[%rd343+-64], %rd69;
	ld.global.u64 	%rd70, [%rd342+-56];
	st.global.u64 	[%rd343+-56], %rd70;
	ld.global.u64 	%rd71, [%rd342+-48];
	st.global.u64 	[%rd343+-48], %rd71;
	ld.global.u64 	%rd72, [%rd342+-40];
	st.global.u64 	[%rd343+-40], %rd72;
	ld.global.u64 	%rd73, [%rd342+-32];
	st.global.u64 	[%rd343+-32], %rd73;
	ld.global.u64 	%rd74, [%rd342+-24];
	st.global.u64 	[%rd343+-24], %rd74;
	ld.global.u64 	%rd75, [%rd342+-16];
	st.global.u64 	[%rd343+-16], %rd75;
	ld.global.u64 	%rd76, [%rd342+-8];
	st.global.u64 	[%rd343+-8], %rd76;
	ld.global.u64 	%rd77, [%rd342];
	st.global.u64 	[%rd343], %rd77;
	ld.global.u64 	%rd78, [%rd342+8];
	st.global.u64 	[%rd343+8], %rd78;
	ld.global.u64 	%rd79, [%rd342+16];
	st.global.u64 	[%rd343+16], %rd79;
	ld.global.u64 	%rd80, [%rd342+24];
	st.global.u64 	[%rd343+24], %rd80;
	ld.global.u64 	%rd81, [%rd342+32];
	st.global.u64 	[%rd343+32], %rd81;
	ld.global.u64 	%rd82, [%rd342+40];
	st.global.u64 	[%rd343+40], %rd82;
	ld.global.u64 	%rd83, [%rd342+48];
	st.global.u64 	[%rd343+48], %rd83;
	ld.global.u64 	%rd84, [%rd342+56];
	st.global.u64 	[%rd343+56], %rd84;
	add.s64 	%rd344, %rd344, -16;
	add.s64 	%rd343, %rd343, 128;
	add.s64 	%rd342, %rd342, 128;
	setp.ne.s64 	%p5, %rd344, 0;
	@%p5 bra 	$L__BB0_3;
$L__BB0_4:
	setp.eq.s64 	%p6, %rd9, 0;
	@%p6 bra 	$L__BB0_12;
	and.b64  	%rd20, %rd53, 7;
	setp.lt.u64 	%p7, %rd9, 8;
	@%p7 bra 	$L__BB0_7;
	add.s64 	%rd85, %rd346, %rd7;
	shl.b64 	%rd86, %rd85, 3;
	add.s64 	%rd87, %rd2, %rd86;
	ld.global.u64 	%rd88, [%rd87];
	add.s64 	%rd89, %rd346, %rd8;
	shl.b64 	%rd90, %rd89, 3;
	add.s64 	%rd91, %rd1, %rd90;
	st.global.u64 	[%rd91], %rd88;
	add.s64 	%rd92, %rd346, 1;
	and.b64  	%rd93, %rd92, 4294967295;
	add.s64 	%rd94, %rd93, %rd7;
	shl.b64 	%rd95, %rd94, 3;
	add.s64 	%rd96, %rd2, %rd95;
	ld.global.u64 	%rd97, [%rd96];
	add.s64 	%rd98, %rd93, %rd8;
	shl.b64 	%rd99, %rd98, 3;
	add.s64 	%rd100, %rd1, %rd99;
	st.global.u64 	[%rd100], %rd97;
	add.s64 	%rd101, %rd346, 2;
	and.b64  	%rd102, %rd101, 4294967295;
	add.s64 	%rd103, %rd102, %rd7;
	shl.b64 	%rd104, %rd103, 3;
	add.s64 	%rd105, %rd2, %rd104;
	ld.global.u64 	%rd106, [%rd105];
	add.s64 	%rd107, %rd102, %rd8;
	shl.b64 	%rd108, %rd107, 3;
	add.s64 	%rd109, %rd1, %rd108;
	st.global.u64 	[%rd109], %rd106;
	add.s64 	%rd110, %rd346, 3;
	and.b64  	%rd111, %rd110, 4294967295;
	add.s64 	%rd112, %rd111, %rd7;
	shl.b64 	%rd113, %rd112, 3;
	add.s64 	%rd114, %rd2, %rd113;
	ld.global.u64 	%rd115, [%rd114];
	add.s64 	%rd116, %rd111, %rd8;
	shl.b64 	%rd117, %rd116, 3;
	add.s64 	%rd118, %rd1, %rd117;
	st.global.u64 	[%rd118], %rd115;
	add.s64 	%rd119, %rd346, 4;
	and.b64  	%rd120, %rd119, 4294967295;
	add.s64 	%rd121, %rd120, %rd7;
	shl.b64 	%rd122, %rd121, 3;
	add.s64 	%rd123, %rd2, %rd122;
	ld.global.u64 	%rd124, [%rd123];
	add.s64 	%rd125, %rd120, %rd8;
	shl.b64 	%rd126, %rd125, 3;
	add.s64 	%rd127, %rd1, %rd126;
	st.global.u64 	[%rd127], %rd124;
	add.s64 	%rd128, %rd346, 5;
	and.b64  	%rd129, %rd128, 4294967295;
	add.s64 	%rd130, %rd129, %rd7;
	shl.b64 	%rd131, %rd130, 3;
	add.s64 	%rd132, %rd2, %rd131;
	ld.global.u64 	%rd133, [%rd132];
	add.s64 	%rd134, %rd129, %rd8;
	shl.b64 	%rd135, %rd134, 3;
	add.s64 	%rd136, %rd1, %rd135;
	st.global.u64 	[%rd136], %rd133;
	add.s64 	%rd137, %rd346, 6;
	and.b64  	%rd138, %rd137, 4294967295;
	add.s64 	%rd139, %rd138, %rd7;
	shl.b64 	%rd140, %rd139, 3;
	add.s64 	%rd141, %rd2, %rd140;
	ld.global.u64 	%rd142, [%rd141];
	add.s64 	%rd143, %rd138, %rd8;
	shl.b64 	%rd144, %rd143, 3;
	add.s64 	%rd145, %rd1, %rd144;
	st.global.u64 	[%rd145], %rd142;
	add.s64 	%rd146, %rd346, 7;
	and.b64  	%rd147, %rd146, 4294967295;
	add.s64 	%rd148, %rd147, %rd7;
	shl.b64 	%rd149, %rd148, 3;
	add.s64 	%rd150, %rd2, %rd149;
	ld.global.u64 	%rd151, [%rd150];
	add.s64 	%rd152, %rd147, %rd8;
	shl.b64 	%rd153, %rd152, 3;
	add.s64 	%rd154, %rd1, %rd153;
	st.global.u64 	[%rd154], %rd151;
	add.s64 	%rd155, %rd346, 8;
	and.b64  	%rd346, %rd155, 4294967295;
$L__BB0_7:
	setp.eq.s64 	%p8, %rd20, 0;
	@%p8 bra 	$L__BB0_12;
	and.b64  	%rd348, %rd53, 3;
	setp.lt.u64 	%p9, %rd20, 4;
	@%p9 bra 	$L__BB0_10;
	add.s64 	%rd156, %rd346, %rd7;
	shl.b64 	%rd157, %rd156, 3;
	add.s64 	%rd158, %rd2, %rd157;
	ld.global.u64 	%rd159, [%rd158];
	add.s64 	%rd160, %rd346, %rd8;
	shl.b64 	%rd161, %rd160, 3;
	add.s64 	%rd162, %rd1, %rd161;
	st.global.u64 	[%rd162], %rd159;
	add.s64 	%rd163, %rd346, 1;
	and.b64  	%rd164, %rd163, 4294967295;
	add.s64 	%rd165, %rd164, %rd7;
	shl.b64 	%rd166, %rd165, 3;
	add.s64 	%rd167, %rd2, %rd166;
	ld.global.u64 	%rd168, [%rd167];
	add.s64 	%rd169, %rd164, %rd8;
	shl.b64 	%rd170, %rd169, 3;
	add.s64 	%rd171, %rd1, %rd170;
	st.global.u64 	[%rd171], %rd168;
	add.s64 	%rd172, %rd346, 2;
	and.b64  	%rd173, %rd172, 4294967295;
	add.s64 	%rd174, %rd173, %rd7;
	shl.b64 	%rd175, %rd174, 3;
	add.s64 	%rd176, %rd2, %rd175;
	ld.global.u64 	%rd177, [%rd176];
	add.s64 	%rd178, %rd173, %rd8;
	shl.b64 	%rd179, %rd178, 3;
	add.s64 	%rd180, %rd1, %rd179;
	st.global.u64 	[%rd180], %rd177;
	add.s64 	%rd181, %rd346, 3;
	and.b64  	%rd182, %rd181, 4294967295;
	add.s64 	%rd183, %rd182, %rd7;
	shl.b64 	%rd184, %rd183, 3;
	add.s64 	%rd185, %rd2, %rd184;
	ld.global.u64 	%rd186, [%rd185];
	add.s64 	%rd187, %rd182, %rd8;
	shl.b64 	%rd188, %rd187, 3;
	add.s64 	%rd189, %rd1, %rd188;
	st.global.u64 	[%rd189], %rd186;
	add.s64 	%rd190, %rd346, 4;
	and.b64  	%rd346, %rd190, 4294967295;
$L__BB0_10:
	setp.eq.s64 	%p10, %rd348, 0;
	@%p10 bra 	$L__BB0_12;
$L__BB0_11:
	.pragma "nounroll";
	add.s64 	%rd191, %rd346, %rd7;
	shl.b64 	%rd192, %rd191, 3;
	add.s64 	%rd193, %rd2, %rd192;
	ld.global.u64 	%rd194, [%rd193];
	add.s64 	%rd195, %rd346, %rd8;
	shl.b64 	%rd196, %rd195, 3;
	add.s64 	%rd197, %rd1, %rd196;
	st.global.u64 	[%rd197], %rd194;
	add.s64 	%rd198, %rd346, 1;
	and.b64  	%rd346, %rd198, 4294967295;
	add.s64 	%rd348, %rd348, -1;
	setp.ne.s64 	%p11, %rd348, 0;
	@%p11 bra 	$L__BB0_11;
$L__BB0_12:
	setp.eq.s64 	%p12, %rd53, 0;
	cvt.u32.u64 	%r7, %rd6;
	add.s32 	%r8, %r7, 1;
	cvt.u64.u32 	%rd199, %r8;
	ld.global.u64 	%rd200, [%rd3+8];
	ld.global.u64 	%rd201, [%rd3];
	sub.s64 	%rd202, %rd200, %rd201;
	setp.le.s64 	%p13, %rd202, %rd199;
	or.pred  	%p14, %p13, %p12;
	@%p14 bra 	$L__BB0_24;
	add.s64 	%rd204, %rd6, 1;
	add.s64 	%rd205, %rd204, %rd5;
	mul.lo.s64 	%rd30, %rd53, %rd205;
	add.s64 	%rd206, %rd204, %rd4;
	mul.lo.s64 	%rd31, %rd206, %rd53;
	add.s64 	%rd207, %rd53, -1;
	and.b64  	%rd32, %rd53, 15;
	setp.lt.u64 	%p15, %rd207, 15;
	mov.b64 	%rd354, 0;
	@%p15 bra 	$L__BB0_16;
	and.b64  	%rd354, %rd53, -16;
	shl.b64 	%rd208, %rd31, 3;
	add.s64 	%rd209, %rd208, %rd1;
	add.s64 	%rd351, %rd209, 64;
	shl.b64 	%rd210, %rd30, 3;
	add.s64 	%rd211, %rd210, %rd2;
	add.s64 	%rd350, %rd211, 64;
	mov.u64 	%rd352, %rd354;
$L__BB0_15:
	.pragma "nounroll";
	ld.global.u64 	%rd212, [%rd350+-64];
	st.global.u64 	[%rd351+-64], %rd212;
	ld.global.u64 	%rd213, [%rd350+-56];
	st.global.u64 	[%rd351+-56], %rd213;
	ld.global.u64 	%rd214, [%rd350+-48];
	st.global.u64 	[%rd351+-48], %rd214;
	ld.global.u64 	%rd215, [%rd350+-40];
	st.global.u64 	[%rd351+-40], %rd215;
	ld.global.u64 	%rd216, [%rd350+-32];
	st.global.u64 	[%rd351+-32], %rd216;
	ld.global.u64 	%rd217, [%rd350+-24];
	st.global.u64 	[%rd351+-24], %rd217;
	ld.global.u64 	%rd218, [%rd350+-16];
	st.global.u64 	[%rd351+-16], %rd218;
	ld.global.u64 	%rd219, [%rd350+-8];
	st.global.u64 	[%rd351+-8], %rd219;
	ld.global.u64 	%rd220, [%rd350];
	st.global.u64 	[%rd351], %rd220;
	ld.global.u64 	%rd221, [%rd350+8];
	st.global.u64 	[%rd351+8], %rd221;
	ld.global.u64 	%rd222, [%rd350+16];
	st.global.u64 	[%rd351+16], %rd222;
	ld.global.u64 	%rd223, [%rd350+24];
	st.global.u64 	[%rd351+24], %rd223;
	ld.global.u64 	%rd224, [%rd350+32];
	st.global.u64 	[%rd351+32], %rd224;
	ld.global.u64 	%rd225, [%rd350+40];
	st.global.u64 	[%rd351+40], %rd225;
	ld.global.u64 	%rd226, [%rd350+48];
	st.global.u64 	[%rd351+48], %rd226;
	ld.global.u64 	%rd227, [%rd350+56];
	st.global.u64 	[%rd351+56], %rd227;
	add.s64 	%rd352, %rd352, -16;
	add.s64 	%rd351, %rd351, 128;
	add.s64 	%rd350, %rd350, 128;
	setp.ne.s64 	%p16, %rd352, 0;
	@%p16 bra 	$L__BB0_15;
$L__BB0_16:
	setp.eq.s64 	%p17, %rd32, 0;
	@%p17 bra 	$L__BB0_24;
	and.b64  	%rd43, %rd53, 7;
	setp.lt.u64 	%p18, %rd32, 8;
	@%p18 bra 	$L__BB0_19;
	add.s64 	%rd228, %rd354, %rd30;
	shl.b64 	%rd229, %rd228, 3;
	add.s64 	%rd230, %rd2, %rd229;
	ld.global.u64 	%rd231, [%rd230];
	add.s64 	%rd232, %rd354, %rd31;
	shl.b64 	%rd233, %rd232, 3;
	add.s64 	%rd234, %rd1, %rd233;
	st.global.u64 	[%rd234], %rd231;
	add.s64 	%rd235, %rd354, 1;
	and.b64  	%rd236, %rd235, 4294967295;
	add.s64 	%rd237, %rd236, %rd30;
	shl.b64 	%rd238, %rd237, 3;
	add.s64 	%rd239, %rd2, %rd238;
	ld.global.u64 	%rd240, [%rd239];
	add.s64 	%rd241, %rd236, %rd31;
	shl.b64 	%rd242, %rd241, 3;
	add.s64 	%rd243, %rd1, %rd242;
	st.global.u64 	[%rd243], %rd240;
	add.s64 	%rd244, %rd354, 2;
	and.b64  	%rd245, %rd244, 4294967295;
	add.s64 	%rd246, %rd245, %rd30;
	shl.b64 	%rd247, %rd246, 3;
	add.s64 	%rd248, %rd2, %rd247;
	ld.global.u64 	%rd249, [%rd248];
	add.s64 	%rd250, %rd245, %rd31;
	shl.b64 	%rd251, %rd250, 3;
	add.s64 	%rd252, %rd1, %rd251;
	st.global.u64 	[%rd252], %rd249;
	add.s64 	%rd253, %rd354, 3;
	and.b64  	%rd254, %rd253, 4294967295;
	add.s64 	%rd255, %rd254, %rd30;
	shl.b64 	%rd256, %rd255, 3;
	add.s64 	%rd257, %rd2, %rd256;
	ld.global.u64 	%rd258, [%rd257];
	add.s64 	%rd259, %rd254, %rd31;
	shl.b64 	%rd260, %rd259, 3;
	add.s64 	%rd261, %rd1, %rd260;
	st.global.u64 	[%rd261], %rd258;
	add.s64 	%rd262, %rd354, 4;
	and.b64  	%rd263, %rd262, 4294967295;
	add.s64 	%rd264, %rd263, %rd30;
	shl.b64 	%rd265, %rd264, 3;
	add.s64 	%rd266, %rd2, %rd265;
	ld.global.u64 	%rd267, [%rd266];
	add.s64 	%rd268, %rd263, %rd31;
	shl.b64 	%rd269, %rd268, 3;
	add.s64 	%rd270, %rd1, %rd269;
	st.global.u64 	[%rd270], %rd267;
	add.s64 	%rd271, %rd354, 5;
	and.b64  	%rd272, %rd271, 4294967295;
	add.s64 	%rd273, %rd272, %rd30;
	shl.b64 	%rd274, %rd273, 3;
	add.s64 	%rd275, %rd2, %rd274;
	ld.global.u64 	%rd276, [%rd275];
	add.s64 	%rd277, %rd272, %rd31;
	shl.b64 	%rd278, %rd277, 3;
	add.s64 	%rd279, %rd1, %rd278;
	st.global.u64 	[%rd279], %rd276;
	add.s64 	%rd280, %rd354, 6;
	and.b64  	%rd281, %rd280, 4294967295;
	add.s64 	%rd282, %rd281, %rd30;
	shl.b64 	%rd283, %rd282, 3;
	add.s64 	%rd284, %rd2, %rd283;
	ld.global.u64 	%rd285, [%rd284];
	add.s64 	%rd286, %rd281, %rd31;
	shl.b64 	%rd287, %rd286, 3;
	add.s64 	%rd288, %rd1, %rd287;
	st.global.u64 	[%rd288], %rd285;
	add.s64 	%rd289, %rd354, 7;
	and.b64  	%rd290, %rd289, 4294967295;
	add.s64 	%rd291, %rd290, %rd30;
	shl.b64 	%rd292, %rd291, 3;
	add.s64 	%rd293, %rd2, %rd292;
	ld.global.u64 	%rd294, [%rd293];
	add.s64 	%rd295, %rd290, %rd31;
	shl.b64 	%rd296, %rd295, 3;
	add.s64 	%rd297, %rd1, %rd296;
	st.global.u64 	[%rd297], %rd294;
	add.s64 	%rd298, %rd354, 8;
	and.b64  	%rd354, %rd298, 4294967295;
$L__BB0_19:
	setp.eq.s64 	%p19, %rd43, 0;
	@%p19 bra 	$L__BB0_24;
	and.b64  	%rd356, %rd53, 3;
	setp.lt.u64 	%p20, %rd43, 4;
	@%p20 bra 	$L__BB0_22;
	add.s64 	%rd299, %rd354, %rd30;
	shl.b64 	%rd300, %rd299, 3;
	add.s64 	%rd301, %rd2, %rd300;
	ld.global.u64 	%rd302, [%rd301];
	add.s64 	%rd303, %rd354, %rd31;
	shl.b64 	%rd304, %rd303, 3;
	add.s64 	%rd305, %rd1, %rd304;
	st.global.u64 	[%rd305], %rd302;
	add.s64 	%rd306, %rd354, 1;
	and.b64  	%rd307, %rd306, 4294967295;
	add.s64 	%rd308, %rd307, %rd30;
	shl.b64 	%rd309, %rd308, 3;
	add.s64 	%rd310, %rd2, %rd309;
	ld.global.u64 	%rd311, [%rd310];
	add.s64 	%rd312, %rd307, %rd31;
	shl.b64 	%rd313, %rd312, 3;
	add.s64 	%rd314, %rd1, %rd313;
	st.global.u64 	[%rd314], %rd311;
	add.s64 	%rd315, %rd354, 2;
	and.b64  	%rd316, %rd315, 4294967295;
	add.s64 	%rd317, %rd316, %rd30;
	shl.b64 	%rd318, %rd317, 3;
	add.s64 	%rd319, %rd2, %rd318;
	ld.global.u64 	%rd320, [%rd319];
	add.s64 	%rd321, %rd316, %rd31;
	shl.b64 	%rd322, %rd321, 3;
	add.s64 	%rd323, %rd1, %rd322;
	st.global.u64 	[%rd323], %rd320;
	add.s64 	%rd324, %rd354, 3;
	and.b64  	%rd325, %rd324, 4294967295;
	add.s64 	%rd326, %rd325, %rd30;
	shl.b64 	%rd327, %rd326, 3;
	add.s64 	%rd328, %rd2, %rd327;
	ld.global.u64 	%rd329, [%rd328];
	add.s64 	%rd330, %rd325, %rd31;
	shl.b64 	%rd331, %rd330, 3;
	add.s64 	%rd332, %rd1, %rd331;
	st.global.u64 	[%rd332], %rd329;
	add.s64 	%rd333, %rd354, 4;
	and.b64  	%rd354, %rd333, 4294967295;
$L__BB0_22:
	setp.eq.s64 	%p21, %rd356, 0;
	@%p21 bra 	$L__BB0_24;
$L__BB0_23:
	.pragma "nounroll";
	add.s64 	%rd334, %rd354, %rd30;
	shl.b64 	%rd335, %rd334, 3;
	add.s64 	%rd336, %rd2, %rd335;
	ld.global.u64 	%rd337, [%rd336];
	add.s64 	%rd338, %rd354, %rd31;
	shl.b64 	%rd339, %rd338, 3;
	add.s64 	%rd340, %rd1, %rd339;
	st.global.u64 	[%rd340], %rd337;
	add.s64 	%rd341, %rd354, 1;
	and.b64  	%rd354, %rd341, 4294967295;
	add.s64 	%rd356, %rd356, -1;
	setp.ne.s64 	%p22, %rd356, 0;
	@%p22 bra 	$L__BB0_23;
$L__BB0_24:
	ret;

}


// ===== COMPILED SASS (sm_100) =====

	.target	sm_100

	.elftype	@"ET_EXEC"


//--------------------- .note.nv.tkinfo           --------------------------
	.section	.note.nv.tkinfo,"",@"SHT_NOTE"
	.sectionflags	@"SHF_NOTE_NV_TKINFO"
	.tkinfo
        /*0018*/ 	.word	0x00000002
        /*0030*/ 	.string	""
        /*0030*/ 	.string	"ptxas"
        /*0030*/ 	.string	"Cuda compilation tools, release 13.0, V13.0.88"
        /*0030*/ 	.string	"Build cuda_13.0.r13.0/compiler.36424714_0"
        /*0030*/ 	.string	"-arch sm_100 -m 64 "



//--------------------- .note.nv.cuinfo           --------------------------
	.section	.note.nv.cuinfo,"",@"SHT_NOTE"
	.sectionflags	@"SHF_NOTE_NV_CUINFO"
        /*0018*/ 	.short	0x0002
        /*001a*/ 	.short	0x0064
        /*001c*/ 	.short	0x0082
	.zero		2


//--------------------- .nv.info                  --------------------------
	.section	.nv.info,"",@"SHT_CUDA_INFO"
	.align	4


	//----- nvinfo : EIATTR_REGCOUNT
	.align		4
        /*0000*/ 	.byte	0x04, 0x2f
        /*0002*/ 	.short	(.L_1 - .L_0)
	.align		4
.L_0:
        /*0004*/ 	.word	index@(_Z23add_block_offset_kernelPlS_S_m)
        /*0008*/ 	.word	0x00000020


	//----- nvinfo : EIATTR_FRAME_SIZE
	.align		4
.L_1:
        /*000c*/ 	.byte	0x04, 0x11
        /*000e*/ 	.short	(.L_3 - .L_2)
	.align		4
.L_2:
        /*0010*/ 	.word	index@(_Z23add_block_offset_kernelPlS_S_m)
        /*0014*/ 	.word	0x00000000


	//----- nvinfo : EIATTR_MIN_STACK_SIZE
	.align		4
.L_3:
        /*0018*/ 	.byte	0x04, 0x12
        /*001a*/ 	.short	(.L_5 - .L_4)
	.align		4
.L_4:
        /*001c*/ 	.word	index@(_Z23add_block_offset_kernelPlS_S_m)
        /*0020*/ 	.word	0x00000000
.L_5:


//--------------------- .nv.compat                --------------------------
	.section	.nv.compat,"",@"SHT_CUDA_COMPAT_INFO"
	.align	4
        /*0000*/ 	.byte	0x02, 0x09, 0x00, 0x00, 0x02, 0x02, 0x01, 0x00, 0x02, 0x05, 0x05, 0x00, 0x03, 0x07, 0x01, 0x01
        /*0010*/ 	.byte	0x02, 0x03, 0x00, 0x00, 0x02, 0x06, 0x01, 0x00, 0x04, 0x0b, 0x08, 0x00, 0x09, 0x00, 0x00, 0x00
        /*0020*/ 	.byte	0x00, 0x00, 0x00, 0x00


//--------------------- .nv.info._Z23add_block_offset_kernelPlS_S_m --------------------------
	.section	.nv.info._Z23add_block_offset_kernelPlS_S_m,"",@"SHT_CUDA_INFO"
	.sectionflags	@""
	.align	4


	//----- nvinfo : EIATTR_CUDA_API_VERSION
	.align		4
        /*0000*/ 	.byte	0x04, 0x37
        /*0002*/ 	.short	(.L_7 - .L_6)
.L_6:
        /*0004*/ 	.word	0x00000082


	//----- nvinfo : EIATTR_KPARAM_INFO
	.align		4
.L_7:
        /*0008*/ 	.byte	0x04, 0x17
        /*000a*/ 	.short	(.L_9 - .L_8)
.L_8:
        /*000c*/ 	.word	0x00000000
        /*0010*/ 	.short	0x0003
        /*0012*/ 	.short	0x0018
        /*0014*/ 	.byte	0x00, 0xf0, 0x21, 0x00


	//----- nvinfo : EIATTR_KPARAM_INFO
	.align		4
.L_9:
        /*0018*/ 	.byte	0x04, 0x17
        /*001a*/ 	.short	(.L_11 - .L_10)
.L_10:
        /*001c*/ 	.word	0x00000000
        /*0020*/ 	.short	0x0002
        /*0022*/ 	.short	0x0010
        /*0024*/ 	.byte	0x00, 0xf5, 0x21, 0x00


	//----- nvinfo : EIATTR_KPARAM_INFO
	.align		4
.L_11:
        /*0028*/ 	.byte	0x04, 0x17
        /*002a*/ 	.short	(.L_13 - .L_12)
.L_12:
        /*002c*/ 	.word	0x00000000
        /*0030*/ 	.short	0x0001
        /*0032*/ 	.short	0x0008
        /*0034*/ 	.byte	0x00, 0xf5, 0x21, 0x00


	//----- nvinfo : EIATTR_KPARAM_INFO
	.align		4
.L_13:
        /*0038*/ 	.byte	0x04, 0x17
        /*003a*/ 	.short	(.L_15 - .L_14)
.L_14:
        /*003c*/ 	.word	0x00000000
        /*0040*/ 	.short	0x0000
        /*0042*/ 	.short	0x0000
        /*0044*/ 	.byte	0x00, 0xf5, 0x21, 0x00


	//----- nvinfo : EIATTR_SPARSE_MMA_MASK
	.align		4
.L_15:
        /*0048*/ 	.byte	0x03, 0x50
        /*004a*/ 	.short	0x0000


	//----- nvinfo : EIATTR_MAXREG_COUNT
	.align		4
        /*004c*/ 	.byte	0x03, 0x1b
        /*004e*/ 	.short	0x00ff


	//----- nvinfo : EIATTR_MERCURY_ISA_VERSION
	.align		4
        /*0050*/ 	.byte	0x03, 0x5f
        /*0052*/ 	.short	0x0101


	//----- nvinfo : EIATTR_VRC_CTA_INIT_COUNT
	.align		4
        /*0054*/ 	.byte	0x02, 0x4a
	.zero		1
	.zero		1


	//----- nvinfo : EIATTR_EXIT_INSTR_OFFSETS
	.align		4
        /*0058*/ 	.byte	0x04, 0x1c
        /*005a*/ 	.short	(.L_17 - .L_16)


	//   ....[0]....
.L_16:
        /*005c*/ 	.word	0x00001180


	//   ....[1]....
        /*0060*/ 	.word	0x000016a0


	//   ....[2]....
        /*0064*/ 	.word	0x00001cb0


	//   ....[3]....
        /*0068*/ 	.word	0x00002020


	//   ....[4]....
        /*006c*/ 	.word	0x00002140


	//----- nvinfo : EIATTR_CRS_STACK_SIZE
	.align		4
.L_17:
        /*0070*/ 	.byte	0x04, 0x1e
        /*0072*/ 	.short	(.L_19 - .L_18)
.L_18:
        /*0074*/ 	.word	0x00000000


	//----- nvinfo : EIATTR_CBANK_PARAM_SIZE
	.align		4
.L_19:
        /*0078*/ 	.byte	0x03, 0x19
        /*007a*/ 	.short	0x0020


	//----- nvinfo : EIATTR_PARAM_CBANK
	.align		4
        /*007c*/ 	.byte	0x04, 0x0a
        /*007e*/ 	.short	(.L_21 - .L_20)
	.align		4
.L_20:
        /*0080*/ 	.word	index@(.nv.constant0._Z23add_block_offset_kernelPlS_S_m)
        /*0084*/ 	.short	0x0380
        /*0086*/ 	.short	0x0020


	//----- nvinfo : EIATTR_SW_WAR
	.align		4
.L_21:
        /*0088*/ 	.byte	0x04, 0x36
        /*008a*/ 	.short	(.L_23 - .L_22)
.L_22:
        /*008c*/ 	.word	0x00000008
.L_23:


//--------------------- .nv.callgraph             --------------------------
	.section	.nv.callgraph,"",@"SHT_CUDA_CALLGRAPH"
	.align	4
	.sectionentsize	8
	.align		4
        /*0000*/ 	.word	0x00000000
	.align		4
        /*0004*/ 	.word	0xffffffff
	.align		4
        /*0008*/ 	.word	0x00000000
	.align		4
        /*000c*/ 	.word	0xfffffffe
	.align		4
        /*0010*/ 	.word	0x00000000
	.align		4
        /*0014*/ 	.word	0xfffffffd
	.align		4
        /*0018*/ 	.word	0x00000000
	.align		4
        /*001c*/ 	.word	0xfffffffc


//--------------------- .text._Z23add_block_offset_kernelPlS_S_m --------------------------
	.section	.text._Z23add_block_offset_kernelPlS_S_m,"ax",@progbits
	.align	128
        .global         _Z23add_block_offset_kernelPlS_S_m
        .type           _Z23add_block_offset_kernelPlS_S_m,@function
        .size           _Z23add_block_offset_kernelPlS_S_m,(.L_x_13 - _Z23add_block_offset_kernelPlS_S_m)
        .other          _Z23add_block_offset_kernelPlS_S_m,@"STO_CUDA_ENTRY STV_DEFAULT"
_Z23add_block_offset_kernelPlS_S_m:
.text._Z23add_block_offset_kernelPlS_S_m:
[----:B------:R-:W-:Y:S01]  /*0000*/  LDC R1, c[0x0][0x37c] ;  /* 0x0000df00ff017b82 */ /* 0x000fe20000000800 */
[----:B------:R-:W0:Y:S07]  /*0010*/  S2R R9, SR_CTAID.X ;  /* 0x0000000000097919 */ /* 0x000e2e0000002500 */
[----:B------:R-:W0:Y:S01]  /*0020*/  LDC.64 R2, c[0x0][0x390] ;  /* 0x0000e400ff027b82 */ /* 0x000e220000000a00 */
[----:B------:R-:W1:Y:S01]  /*0030*/  LDCU.64 UR10, c[0x0][0x358] ;  /* 0x00006b00ff0a77ac */ /* 0x000e620008000a00 */
[----:B------:R-:W2:Y:S01]  /*0040*/  S2R R11, SR_TID.X ;  /* 0x00000000000b7919 */ /* 0x000ea20000002100 */
[----:B------:R-:W3:Y:S01]  /*0050*/  LDCU.64 UR8, c[0x0][0x398] ;  /* 0x00007300ff0877ac */ /* 0x000ee20008000a00 */
[----:B0-----:R-:W-:-:S05]  /*0060*/  IMAD.WIDE.U32 R2, R9, 0x8, R2 ;  /* 0x0000000809027825 */ /* 0x001fca00078e0002 */
[----:B-1----:R-:W4:Y:S04]  /*0070*/  LDG.E.64 R4, desc[UR10][R2.64] ;  /* 0x0000000a02047981 */ /* 0x002f28000c1e1b00 */
[----:B------:R-:W4:Y:S01]  /*0080*/  LDG.E.64 R6, desc[UR10][R2.64+0x8] ;  /* 0x0000080a02067981 */ /* 0x000f22000c1e1b00 */
[----:B--2---:R-:W-:Y:S01]  /*0090*/  IMAD.SHL.U32 R11, R11, 0x2, RZ ;  /* 0x000000020b0b7824 */ /* 0x004fe200078e00ff */
[----:B---3--:R-:W-:Y:S01]  /*00a0*/  ISETP.NE.U32.AND P0, PT, RZ, UR8, PT ;  /* 0x00000008ff007c0c */ /* 0x008fe2000bf05070 */
[----:B------:R-:W0:Y:S01]  /*00b0*/  LDCU UR4, c[0x0][0x360] ;  /* 0x00006c00ff0477ac */ /* 0x000e220008000800 */
[----:B------:R-:W-:Y:S02]  /*00c0*/  BSSY.RECONVERGENT B0, `(.L_x_0) ;  /* 0x0000104000007945 */ /* 0x000fe40003800200 */
[----:B------:R-:W-:-:S02]  /*00d0*/  ISETP.NE.AND.EX P0, PT, RZ, UR9, PT, P0 ;  /* 0x00000009ff007c0c */ /* 0x000fc4000bf05300 */
[----:B----4-:R-:W-:-:S05]  /*00e0*/  IADD3 R0, P1, PT, -R4, R6, RZ ;  /* 0x0000000604007210 */ /* 0x010fca0007f3e1ff */
[----:B------:R-:W-:Y:S01]  /*00f0*/  IMAD.X R6, R7, 0x1, ~R5, P1 ;  /* 0x0000000107067824 */ /* 0x000fe200008e0e05 */
[----:B------:R-:W-:Y:S01]  /*0100*/  ISETP.LE.U32.AND P1, PT, R0, R11, PT ;  /* 0x0000000b0000720c */ /* 0x000fe20003f23070 */
[----:B0-----:R-:W-:-:S03]  /*0110*/  IMAD R0, R9, UR4, RZ ;  /* 0x0000000409007c24 */ /* 0x001fc6000f8e02ff */
[----:B------:R-:W-:Y:S01]  /*0120*/  ISETP.LE.OR.EX P1, PT, R6, RZ, !P0, P1 ;  /* 0x000000ff0600720c */ /* 0x000fe20004723710 */
[----:B------:R-:W-:-:S12]  /*0130*/  IMAD.SHL.U32 R0, R0, 0x2, RZ ;  /* 0x0000000200007824 */ /* 0x000fd800078e00ff */
[----:B------:R-:W-:Y:S05]  /*0140*/  @P1 BRA `(.L_x_1) ;  /* 0x0000000c00ec1947 */ /* 0x000fea0003800000 */
[----:B------:R-:W-:Y:S01]  /*0150*/  UMOV UR4, 0xffffffff ;  /* 0xffffffff00047882 */ /* 0x000fe20000000000 */
[----:B------:R-:W-:Y:S01]  /*0160*/  UMOV UR5, 0xffffffff ;  /* 0xffffffff00057882 */ /* 0x000fe20000000000 */
[-C--:B------:R-:W-:Y:S01]  /*0170*/  IADD3 R7, P1, PT, R0, R11.reuse, RZ ;  /* 0x0000000b00077210 */ /* 0x080fe20007f3e0ff */
[----:B------:R-:W-:Y:S01]  /*0180*/  UIMAD.WIDE.U32 UR4, UR8, 0x1, UR4 ;  /* 0x00000001080478a5 */ /* 0x000fe2000f8e0004 */
[----:B------:R-:W-:Y:S01]  /*0190*/  IADD3 R8, P2, PT, R4, R11, RZ ;  /* 0x0000000b04087210 */ /* 0x000fe20007f5e0ff */
[----:B------:R-:W-:Y:S02]  /*01a0*/  ULOP3.LUT UR13, UR8, 0xf, URZ, 0xc0, !UPT ;  /* 0x0000000f080d7892 */ /* 0x000fe4000f8ec0ff */
[----:B------:R-:W-:Y:S01]  /*01b0*/  UIADD3 UR5, UPT, UPT, UR5, UR9, URZ ;  /* 0x0000000905057290 */ /* 0x000fe2000fffe0ff */
[----:B------:R-:W-:Y:S01]  /*01c0*/  IMAD.X R9, RZ, RZ, RZ, P1 ;  /* 0x000000ffff097224 */ /* 0x000fe200008e06ff */
[----:B------:R-:W-:Y:S01]  /*01d0*/  UISETP.GE.U32.AND UP1, UPT, UR4, 0xf, UPT ;  /* 0x0000000f0400788c */ /* 0x000fe2000bf26070 */
[----:B------:R-:W-:Y:S01]  /*01e0*/  IMAD.X R6, RZ, RZ, R5, P2 ;  /* 0x000000ffff067224 */ /* 0x000fe200010e0605 */
[----:B------:R-:W-:Y:S01]  /*01f0*/  UISETP.NE.U32.AND UP0, UPT, UR13, URZ, UPT ;  /* 0x000000ff0d00728c */ /* 0x000fe2000bf05070 */
[----:B------:R-:W-:Y:S01]  /*0200*/  IMAD R10, R9, UR8, RZ ;  /* 0x00000008090a7c24 */ /* 0x000fe2000f8e02ff */
[----:B------:R-:W-:Y:S01]  /*0210*/  UISETP.GE.U32.AND.EX UP1, UPT, UR5, URZ, UPT, UP1 ;  /* 0x000000ff0500728c */ /* 0x000fe2000bf26110 */
[----:B------:R-:W-:Y:S01]  /*0220*/  IMAD R9, R6, UR8, RZ ;  /* 0x0000000806097c24 */ /* 0x000fe2000f8e02ff */
[----:B------:R-:W-:Y:S01]  /*0230*/  UISETP.NE.AND.EX UP0, UPT, URZ, URZ, UPT, UP0 ;  /* 0x000000ffff00728c */ /* 0x000fe2000bf05300 */
[C---:B------:R-:W-:Y:S01]  /*0240*/  IMAD R13, R7.reuse, UR9, R10 ;  /* 0x00000009070d7c24 */ /* 0x040fe2000f8e020a */
[----:B------:R-:W-:Y:S01]  /*0250*/  UMOV UR5, URZ ;  /* 0x000000ff00057c82 */ /* 0x000fe20008000000 */
[----:B------:R-:W-:Y:S01]  /*0260*/  IMAD R15, R8, UR9, R9 ;  /* 0x00000009080f7c24 */ /* 0x000fe2000f8e0209 */
[----:B------:R-:W-:Y:S01]  /*0270*/  UMOV UR6, URZ ;  /* 0x000000ff00067c82 */ /* 0x000fe20008000000 */
[----:B------:R-:W-:-:S04]  /*0280*/  IMAD.WIDE.U32 R6, R7, UR8, RZ ;  /* 0x0000000807067c25 */ /* 0x000fc8000f8e00ff */
[----:B------:R-:W-:-:S04]  /*0290*/  IMAD.WIDE.U32 R8, R8, UR8, RZ ;  /* 0x0000000808087c25 */ /* 0x000fc8000f8e00ff */
[----:B------:R-:W-:Y:S02]  /*02a0*/  IMAD.IADD R13, R7, 0x1, R13 ;  /* 0x00000001070d7824 */ /* 0x000fe400078e020d */
[----:B------:R-:W-:Y:S01]  /*02b0*/  IMAD.IADD R15, R9, 0x1, R15 ;  /* 0x00000001090f7824 */ /* 0x000fe200078e020f */
[----:B------:R-:W-:Y:S06]  /*02c0*/  BRA.U !UP1, `(.L_x_2) ;  /* 0x0000000109e47547 */ /* 0x000fec000b800000 */
[----:B------:R-:W0:Y:S01]  /*02d0*/  LDCU.128 UR16, c[0x0][0x380] ;  /* 0x00007000ff1077ac */ /* 0x000e220008000c00 */
[----:B------:R-:W1:Y:S01]  /*02e0*/  LDCU UR6, c[0x0][0x39c] ;  /* 0x00007380ff0677ac */ /* 0x000e620008000800 */
[----:B------:R-:W-:-:S07]  /*02f0*/  ULOP3.LUT UR5, UR8, 0xfffffff0, URZ, 0xc0, !UPT ;  /* 0xfffffff008057892 */ /* 0x000fce000f8ec0ff */
[----:B------:R-:W-:Y:S01]  /*0300*/  UMOV UR4, UR5 ;  /* 0x0000000500047c82 */ /* 0x000fe20008000000 */
[----:B0-----:R-:W-:Y:S02]  /*0310*/  LEA R12, P1, R8, UR16, 0x3 ;  /* 0x00000010080c7c11 */ /* 0x001fe4000f8218ff */
[----:B------:R-:W-:Y:S02]  /*0320*/  LEA R10, P3, R6, UR18, 0x3 ;  /* 0x00000012060a7c11 */ /* 0x000fe4000f8618ff */
[----:B------:R-:W-:Y:S01]  /*0330*/  IADD3 R12, P2, PT, R12, 0x40, RZ ;  /* 0x000000400c0c7810 */ /* 0x000fe20007f5e0ff */
[----:B-1----:R-:W-:Y:S01]  /*0340*/  UMOV UR7, UR6 ;  /* 0x0000000600077c82 */ /* 0x002fe20008000000 */
[----:B------:R-:W-:Y:S02]  /*0350*/  IADD3 R10, P4, PT, R10, 0x40, RZ ;  /* 0x000000400a0a7810 */ /* 0x000fe40007f9e0ff */
[----:B------:R-:W-:Y:S02]  /*0360*/  LEA.HI.X R23, R8, UR17, R15, 0x3, P1 ;  /* 0x0000001108177c11 */ /* 0x000fe400088f1c0f */
[----:B------:R-:W-:-:S03]  /*0370*/  LEA.HI.X R17, R6, UR19, R13, 0x3, P3 ;  /* 0x0000001306117c11 */ /* 0x000fc600098f1c0d */
[----:B------:R-:W-:Y:S02]  /*0380*/  IMAD.X R23, RZ, RZ, R23, P2 ;  /* 0x000000ffff177224 */ /* 0x000fe400010e0617 */
[----:B------:R-:W-:-:S07]  /*0390*/  IMAD.X R17, RZ, RZ, R17, P4 ;  /* 0x000000ffff117224 */ /* 0x000fce00020e0611 */
.L_x_3:
[----:B------:R-:W-:-:S05]  /*03a0*/  IMAD.MOV.U32 R16, RZ, RZ, R10 ;  /* 0x000000ffff107224 */ /* 0x000fca00078e000a */
[----:B------:R-:W2:Y:S01]  /*03b0*/  LDG.E.64 R20, desc[UR10][R16.64+-0x40] ;  /* 0xffffc00a10147981 */ /* 0x000ea2000c1e1b00 */
[----:B-1----:R-:W-:Y:S02]  /*03c0*/  IMAD.MOV.U32 R18, RZ, RZ, R12 ;  /* 0x000000ffff127224 */ /* 0x002fe400078e000c */
[----:B------:R-:W-:-:S05]  /*03d0*/  IMAD.MOV.U32 R19, RZ, RZ, R23 ;  /* 0x000000ffff137224 */ /* 0x000fca00078e0017 */
[----:B--2---:R0:W-:Y:S04]  /*03e0*/  STG.E.64 desc[UR10][R18.64+-0x40], R20 ;  /* 0xffffc01412007986 */ /* 0x0041e8000c101b0a */
[----:B------:R-:W2:Y:S04]  /*03f0*/  LDG.E.64 R22, desc[UR10][R16.64+-0x38] ;  /* 0xffffc80a10167981 */ /* 0x000ea8000c1e1b00 */
[----:B--2---:R-:W-:Y:S04]  /*0400*/  STG.E.64 desc[UR10][R18.64+-0x38], R22 ;  /* 0xffffc81612007986 */ /* 0x004fe8000c101b0a */
[----:B------:R-:W2:Y:S04]  /*0410*/  LDG.E.64 R24, desc[UR10][R16.64+-0x30] ;  /* 0xffffd00a10187981 */ /* 0x000ea8000c1e1b00 */
[----:B--2---:R-:W-:Y:S04]  /*0420*/  STG.E.64 desc[UR10][R18.64+-0x30], R24 ;  /* 0xffffd01812007986 */ /* 0x004fe8000c101b0a */
[----:B------:R-:W2:Y:S04]  /*0430*/  LDG.E.64 R26, desc[UR10][R16.64+-0x28] ;  /* 0xffffd80a101a7981 */ /* 0x000ea8000c1e1b00 */
[----:B--2---:R-:W-:Y:S04]  /*0440*/  STG.E.64 desc[UR10][R18.64+-0x28], R26 ;  /* 0xffffd81a12007986 */ /* 0x004fe8000c101b0a */
[----:B------:R-:W2:Y:S04]  /*0450*/  LDG.E.64 R28, desc[UR10][R16.64+-0x20] ;  /* 0xffffe00a101c7981 */ /* 0x000ea8000c1e1b00 */
[----:B--2---:R-:W-:Y:S04]  /*0460*/  STG.E.64 desc[UR10][R18.64+-0x20], R28 ;  /* 0xffffe01c12007986 */ /* 0x004fe8000c101b0a */
[----:B0-----:R-:W2:Y:S04]  /*0470*/  LDG.E.64 R20, desc[UR10][R16.64+-0x18] ;  /* 0xffffe80a10147981 */ /* 0x001ea8000c1e1b00 */
[----:B--2---:R0:W-:Y:S04]  /*0480*/  STG.E.64 desc[UR10][R18.64+-0x18], R20 ;  /* 0xffffe81412007986 */ /* 0x0041e8000c101b0a */
[----:B0-----:R-:W2:Y:S04]  /*0490*/  LDG.E.64 R20, desc[UR10][R16.64+-0x10] ;  /* 0xfffff00a10147981 */ /* 0x001ea8000c1e1b00 */
        /* <DEDUP_REMOVED lines=12> */
[----:B--2---:R-:W-:Y:S04]  /*0560*/  STG.E.64 desc[UR10][R18.64+0x20], R20 ;  /* 0x0000201412007986 */ /* 0x004fe8000c101b0a */
[----:B------:R-:W2:Y:S04]  /*0570*/  LDG.E.64 R22, desc[UR10][R16.64+0x28] ;  /* 0x0000280a10167981 */ /* 0x000ea8000c1e1b00 */
[----:B--2---:R0:W-:Y:S04]  /*0580*/  STG.E.64 desc[UR10][R18.64+0x28], R22 ;  /* 0x0000281612007986 */ /* 0x0041e8000c101b0a */
[----:B------:R-:W2:Y:S04]  /*0590*/  LDG.E.64 R24, desc[UR10][R16.64+0x30] ;  /* 0x0000300a10187981 */ /* 0x000ea8000c1e1b00 */
[----:B--2---:R1:W-:Y:S04]  /*05a0*/  STG.E.64 desc[UR10][R18.64+0x30], R24 ;  /* 0x0000301812007986 */ /* 0x0043e8000c101b0a */
[----:B------:R2:W3:Y:S01]  /*05b0*/  LDG.E.64 R26, desc[UR10][R16.64+0x38] ;  /* 0x0000380a101a7981 */ /* 0x0004e2000c1e1b00 */
[----:B------:R-:W-:Y:S01]  /*05c0*/  UIADD3 UR4, UP1, UPT, UR4, -0x10, URZ ;  /* 0xfffffff004047890 */ /* 0x000fe2000ff3e0ff */
[----:B------:R-:W-:-:S02]  /*05d0*/  IADD3 R12, P1, PT, R18, 0x80, RZ ;  /* 0x00000080120c7810 */ /* 0x000fc40007f3e0ff */
[----:B------:R-:W-:Y:S01]  /*05e0*/  IADD3 R10, P2, PT, R16, 0x80, RZ ;  /* 0x00000080100a7810 */ /* 0x000fe20007f5e0ff */
[----:B------:R-:W-:Y:S02]  /*05f0*/  UIADD3.X UR7, UPT, UPT, UR7, -0x1, URZ, UP1, !UPT ;  /* 0xffffffff07077890 */ /* 0x000fe40008ffe4ff */
[----:B------:R-:W-:Y:S01]  /*0600*/  UISETP.NE.U32.AND UP1, UPT, UR4, URZ, UPT ;  /* 0x000000ff0400728c */ /* 0x000fe2000bf25070 */
[----:B0-----:R-:W-:Y:S02]  /*0610*/  IMAD.X R23, RZ, RZ, R19, P1 ;  /* 0x000000ffff177224 */ /* 0x001fe400008e0613 */
[----:B--2---:R-:W-:Y:S01]  /*0620*/  IMAD.X R17, RZ, RZ, R17, P2 ;  /* 0x000000ffff117224 */ /* 0x004fe200010e0611 */
[----:B------:R-:W-:Y:S01]  /*0630*/  UISETP.NE.AND.EX UP1, UPT, UR7, URZ, UPT, UP1 ;  /* 0x000000ff0700728c */ /* 0x000fe2000bf25310 */
[----:B---3--:R1:W-:Y:S08]  /*0640*/  STG.E.64 desc[UR10][R18.64+0x38], R26 ;  /* 0x0000381a12007986 */ /* 0x0083f0000c101b0a */
[----:B------:R-:W-:Y:S05]  /*0650*/  BRA.U UP1, `(.L_x_3) ;  /* 0xfffffffd01507547 */ /* 0x000fea000b83ffff */
.L_x_2:
[----:B------:R-:W-:Y:S05]  /*0660*/  BRA.U !UP0, `(.L_x_1) ;  /* 0x0000000908a47547 */ /* 0x000fea000b800000 */
[----:B------:R-:W-:Y:S02]  /*0670*/  UISETP.GE.U32.AND UP1, UPT, UR13, 0x8, UPT ;  /* 0x000000080d00788c */ /* 0x000fe4000bf26070 */
[----:B------:R-:W-:Y:S02]  /*0680*/  ULOP3.LUT UR12, UR8, 0x7, URZ, 0xc0, !UPT ;  /* 0x00000007080c7892 */ /* 0x000fe4000f8ec0ff */
[----:B------:R-:W-:Y:S02]  /*0690*/  UISETP.GE.U32.AND.EX UP1, UPT, URZ, URZ, UPT, UP1 ;  /* 0x000000ffff00728c */ /* 0x000fe4000bf26110 */
[----:B------:R-:W-:-:S04]  /*06a0*/  UISETP.NE.U32.AND UP0, UPT, UR12, URZ, UPT ;  /* 0x000000ff0c00728c */ /* 0x000fc8000bf05070 */
[----:B------:R-:W-:-:S03]  /*06b0*/  UISETP.NE.AND.EX UP0, UPT, URZ, URZ, UPT, UP0 ;  /* 0x000000ffff00728c */ /* 0x000fc6000bf05300 */
[----:B------:R-:W-:Y:S08]  /*06c0*/  BRA.U !UP1, `(.L_x_4) ;  /* 0x0000000509687547 */ /* 0x000ff0000b800000 */
[----:B------:R-:W1:Y:S01]  /*06d0*/  LDCU.128 UR16, c[0x0][0x380] ;  /* 0x00007000ff1077ac */ /* 0x000e620008000c00 */
[----:B------:R-:W-:-:S04]  /*06e0*/  IADD3 R10, P1, PT, R6, UR5, RZ ;  /* 0x00000005060a7c10 */ /* 0x000fc8000ff3e0ff */
[----:B------:R-:W-:Y:S02]  /*06f0*/  IADD3.X R17, PT, PT, R13, UR6, RZ, P1, !PT ;  /* 0x000000060d117c10 */ /* 0x000fe40008ffe4ff */
[----:B-1----:R-:W-:-:S04]  /*0700*/  LEA R18, P1, R10, UR18, 0x3 ;  /* 0x000000120a127c11 */ /* 0x002fc8000f8218ff */
[----:B------:R-:W-:-:S06]  /*0710*/  LEA.HI.X R19, R10, UR19, R17, 0x3, P1 ;  /* 0x000000130a137c11 */ /* 0x000fcc00088f1c11 */
[----:B------:R-:W2:Y:S01]  /*0720*/  LDG.E.64 R18, desc[UR10][R18.64] ;  /* 0x0000000a12127981 */ /* 0x000ea2000c1e1b00 */
[----:B------:R-:W-:Y:S02]  /*0730*/  UIADD3 UR4, UPT, UPT, UR5, 0x1, URZ ;  /* 0x0000000105047890 */ /* 0x000fe4000fffe0ff */
[----:B------:R-:W-:-:S04]  /*0740*/  IADD3 R12, P1, PT, R8, UR5, RZ ;  /* 0x00000005080c7c10 */ /* 0x000fc8000ff3e0ff */
[----:B------:R-:W-:Y:S02]  /*0750*/  IADD3.X R21, PT, PT, R15, UR6, RZ, P1, !PT ;  /* 0x000000060f157c10 */ /* 0x000fe40008ffe4ff */
[----:B------:R-:W-:Y:S02]  /*0760*/  IADD3 R10, P2, PT, R6, UR4, RZ ;  /* 0x00000004060a7c10 */ /* 0x000fe4000ff5e0ff */
[----:B------:R-:W-:-:S03]  /*0770*/  LEA R22, P1, R12, UR16, 0x3 ;  /* 0x000000100c167c11 */ /* 0x000fc6000f8218ff */
[----:B------:R-:W-:Y:S01]  /*0780*/  IMAD.X R17, RZ, RZ, R13, P2 ;  /* 0x000000ffff117224 */ /* 0x000fe200010e060d */
[----:B------:R-:W-:Y:S02]  /*0790*/  LEA R16, P2, R10, UR18, 0x3 ;  /* 0x000000120a107c11 */ /* 0x000fe4000f8418ff */
[----:B------:R-:W-:Y:S02]  /*07a0*/  LEA.HI.X R23, R12, UR17, R21, 0x3, P1 ;  /* 0x000000110c177c11 */ /* 0x000fe400088f1c15 */
[----:B------:R-:W-:Y:S01]  /*07b0*/  LEA.HI.X R17, R10, UR19, R17, 0x3, P2 ;  /* 0x000000130a117c11 */ /* 0x000fe200090f1c11 */
[----:B------:R-:W-:Y:S02]  /*07c0*/  UIADD3 UR6, UPT, UPT, UR5, 0x2, URZ ;  /* 0x0000000205067890 */ /* 0x000fe4000fffe0ff */
[----:B--2---:R0:W-:Y:S04]  /*07d0*/  STG.E.64 desc[UR10][R22.64], R18 ;  /* 0x0000001216007986 */ /* 0x0041e8000c101b0a */
[----:B------:R-:W2:Y:S01]  /*07e0*/  LDG.E.64 R16, desc[UR10][R16.64] ;  /* 0x0000000a10107981 */ /* 0x000ea2000c1e1b00 */
[----:B------:R-:W-:-:S02]  /*07f0*/  IADD3 R12, P1, PT, R8, UR4, RZ ;  /* 0x00000004080c7c10 */ /* 0x000fc4000ff3e0ff */
[----:B------:R-:W-:-:S03]  /*0800*/  IADD3 R10, P2, PT, R6, UR6, RZ ;  /* 0x00000006060a7c10 */ /* 0x000fc6000ff5e0ff */
[----:B------:R-:W-:Y:S01]  /*0810*/  IMAD.X R25, RZ, RZ, R15, P1 ;  /* 0x000000ffff197224 */ /* 0x000fe200008e060f */
[----:B------:R-:W-:Y:S01]  /*0820*/  LEA R24, P1, R12, UR16, 0x3 ;  /* 0x000000100c187c11 */ /* 0x000fe2000f8218ff */
        /* <DEDUP_REMOVED lines=9> */
[----:B0-----:R-:W-:Y:S01]  /*08c0*/  IMAD.X R23, RZ, RZ, R15, P1 ;  /* 0x000000ffff177224 */ /* 0x001fe200008e060f */
        /* <DEDUP_REMOVED lines=10> */
[----:B-1----:R-:W-:Y:S01]  /*0970*/  IMAD.X R25, RZ, RZ, R15, P1 ;  /* 0x000000ffff197224 */ /* 0x002fe200008e060f */
        /* <DEDUP_REMOVED lines=31> */
[----:B------:R-:W-:Y:S02]  /*0b70*/  IADD3 R12, P1, PT, R8, UR6, RZ ;  /* 0x00000006080c7c10 */ /* 0x000fe4000ff3e0ff */
[----:B0-----:R-:W-:Y:S01]  /*0b80*/  LEA R16, P3, R10, UR18, 0x3 ;  /* 0x000000120a107c11 */ /* 0x001fe2000f8618ff */
[----:B------:R-:W-:Y:S02]  /*0b90*/  IMAD.X R17, RZ, RZ, R13, P2 ;  /* 0x000000ffff117224 */ /* 0x000fe400010e060d */
[----:B------:R-:W-:Y:S01]  /*0ba0*/  IMAD.X R21, RZ, RZ, R15, P1 ;  /* 0x000000ffff157224 */ /* 0x000fe200008e060f */
[----:B------:R-:W-:Y:S02]  /*0bb0*/  LEA R20, P1, R12, UR16, 0x3 ;  /* 0x000000100c147c11 */ /* 0x000fe4000f8218ff */
[----:B------:R-:W-:Y:S02]  /*0bc0*/  LEA.HI.X R17, R10, UR19, R17, 0x3, P3 ;  /* 0x000000130a117c11 */ /* 0x000fe400098f1c11 */
[----:B------:R-:W-:-:S05]  /*0bd0*/  LEA.HI.X R21, R12, UR17, R21, 0x3, P1 ;  /* 0x000000110c157c11 */ /* 0x000fca00088f1c15 */
[----:B--2---:R0:W-:Y:S04]  /*0be0*/  STG.E.64 desc[UR10][R20.64], R18 ;  /* 0x0000001214007986 */ /* 0x0041e8000c101b0a */
[----:B------:R-:W2:Y:S01]  /*0bf0*/  LDG.E.64 R16, desc[UR10][R16.64] ;  /* 0x0000000a10107981 */ /* 0x000ea2000c1e1b00 */
[----:B------:R-:W-:Y:S01]  /*0c00*/  IADD3 R10, P1, PT, R8, UR4, RZ ;  /* 0x00000004080a7c10 */ /* 0x000fe2000ff3e0ff */
[----:B------:R-:W-:Y:S01]  /*0c10*/  UIADD3 UR5, UPT, UPT, UR5, 0x8, URZ ;  /* 0x0000000805057890 */ /* 0x000fe2000fffe0ff */
[----:B------:R-:W-:Y:S02]  /*0c20*/  UMOV UR6, URZ ;  /* 0x000000ff00067c82 */ /* 0x000fe40008000000 */
[----:B-1----:R-:W-:Y:S01]  /*0c30*/  LEA R22, P2, R10, UR16, 0x3 ;  /* 0x000000100a167c11 */ /* 0x002fe2000f8418ff */
[----:B------:R-:W-:-:S05]  /*0c40*/  IMAD.X R23, RZ, RZ, R15, P1 ;  /* 0x000000ffff177224 */ /* 0x000fca00008e060f */
[----:B------:R-:W-:-:S05]  /*0c50*/  LEA.HI.X R23, R10, UR17, R23, 0x3, P2 ;  /* 0x000000110a177c11 */ /* 0x000fca00090f1c17 */
[----:B--2---:R0:W-:Y:S02]  /*0c60*/  STG.E.64 desc[UR10][R22.64], R16 ;  /* 0x0000001016007986 */ /* 0x0041e4000c101b0a */
.L_x_4:
[----:B------:R-:W-:Y:S05]  /*0c70*/  BRA.U !UP0, `(.L_x_1) ;  /* 0x0000000508207547 */ /* 0x000fea000b800000 */
[----:B------:R-:W-:Y:S02]  /*0c80*/  UISETP.GE.U32.AND UP1, UPT, UR12, 0x4, UPT ;  /* 0x000000040c00788c */ /* 0x000fe4000bf26070 */
[----:B------:R-:W-:Y:S02]  /*0c90*/  ULOP3.LUT UR7, UR8, 0x3, URZ, 0xc0, !UPT ;  /* 0x0000000308077892 */ /* 0x000fe4000f8ec0ff */
[----:B------:R-:W-:Y:S02]  /*0ca0*/  UISETP.GE.U32.AND.EX UP1, UPT, URZ, URZ, UPT, UP1 ;  /* 0x000000ffff00728c */ /* 0x000fe4000bf26110 */
[----:B------:R-:W-:Y:S01]  /*0cb0*/  UISETP.NE.U32.AND UP0, UPT, UR7, URZ, UPT ;  /* 0x000000ff0700728c */ /* 0x000fe2000bf05070 */
[----:B------:R-:W-:Y:S01]  /*0cc0*/  UMOV UR4, URZ ;  /* 0x000000ff00047c82 */ /* 0x000fe20008000000 */
[----:B------:R-:W2:Y:S02]  /*0cd0*/  LDCU.128 UR20, c[0x0][0x380] ;  /* 0x00007000ff1477ac */ /* 0x000ea40008000c00 */
[----:B------:R-:W-:-:S03]  /*0ce0*/  UISETP.NE.AND.EX UP0, UPT, UR4, URZ, UPT, UP0 ;  /* 0x000000ff0400728c */ /* 0x000fc6000bf05300 */
[----:B------:R-:W-:Y:S08]  /*0cf0*/  BRA.U !UP1, `(.L_x_5) ;  /* 0x0000000109b87547 */ /* 0x000ff0000b800000 */
[----:B------:R-:W1:Y:S01]  /*0d00*/  LDCU.128 UR12, c[0x0][0x380] ;  /* 0x00007000ff0c77ac */ /* 0x000e620008000c00 */
[----:B------:R-:W-:-:S04]  /*0d10*/  IADD3 R10, P1, PT, R6, UR5, RZ ;  /* 0x00000005060a7c10 */ /* 0x000fc8000ff3e0ff */
[----:B0-----:R-:W-:Y:S02]  /*0d20*/  IADD3.X R17, PT, PT, R13, UR6, RZ, P1, !PT ;  /* 0x000000060d117c10 */ /* 0x001fe40008ffe4ff */
[----:B-1----:R-:W-:-:S04]  /*0d30*/  LEA R18, P1, R10, UR14, 0x3 ;  /* 0x0000000e0a127c11 */ /* 0x002fc8000f8218ff */
[----:B------:R-:W-:-:S06]  /*0d40*/  LEA.HI.X R19, R10, UR15, R17, 0x3, P1 ;  /* 0x0000000f0a137c11 */ /* 0x000fcc00088f1c11 */
[----:B------:R-:W3:Y:S01]  /*0d50*/  LDG.E.64 R18, desc[UR10][R18.64] ;  /* 0x0000000a12127981 */ /* 0x000ee2000c1e1b00 */
        /* <DEDUP_REMOVED lines=10> */
[----:B---3--:R0:W-:Y:S04]  /*0e00*/  STG.E.64 desc[UR10][R16.64], R18 ;  /* 0x0000001210007986 */ /* 0x0081e8000c101b0a */
[----:B------:R-:W3:Y:S01]  /*0e10*/  LDG.E.64 R20, desc[UR10][R20.64] ;  /* 0x0000000a14147981 */ /* 0x000ee2000c1e1b00 */
        /* <DEDUP_REMOVED lines=19> */
[----:B---3--:R3:W-:Y:S04]  /*0f50*/  STG.E.64 desc[UR10][R16.64], R24 ;  /* 0x0000001810007986 */ /* 0x0087e8000c101b0a */
[----:B------:R-:W4:Y:S01]  /*0f60*/  LDG.E.64 R18, desc[UR10][R18.64] ;  /* 0x0000000a12127981 */ /* 0x000f22000c1e1b00 */
[----:B------:R-:W-:Y:S01]  /*0f70*/  IADD3 R10, P1, PT, R8, UR16, RZ ;  /* 0x00000010080a7c10 */ /* 0x000fe2000ff3e0ff */
[----:B------:R-:W-:Y:S01]  /*0f80*/  UIADD3 UR5, UPT, UPT, UR5, 0x4, URZ ;  /* 0x0000000405057890 */ /* 0x000fe2000fffe0ff */
[----:B------:R-:W-:Y:S02]  /*0f90*/  UMOV UR6, URZ ;  /* 0x000000ff00067c82 */ /* 0x000fe40008000000 */
[----:B-1----:R-:W-:Y:S01]  /*0fa0*/  LEA R20, P2, R10, UR12, 0x3 ;  /* 0x0000000c0a147c11 */ /* 0x002fe2000f8418ff */
[----:B------:R-:W-:-:S05]  /*0fb0*/  IMAD.X R21, RZ, RZ, R15, P1 ;  /* 0x000000ffff157224 */ /* 0x000fca00008e060f */
[----:B------:R-:W-:-:S05]  /*0fc0*/  LEA.HI.X R21, R10, UR13, R21, 0x3, P2 ;  /* 0x0000000d0a157c11 */ /* 0x000fca00090f1c15 */
[----:B----4-:R3:W-:Y:S02]  /*0fd0*/  STG.E.64 desc[UR10][R20.64], R18 ;  /* 0x0000001214007986 */ /* 0x0107e4000c101b0a */
.L_x_5:
[----:B------:R-:W-:Y:S05]  /*0fe0*/  BRA.U !UP0, `(.L_x_1) ;  /* 0x0000000108447547 */ /* 0x000fea000b800000 */
.L_x_6:
[----:B------:R-:W-:-:S04]  /*0ff0*/  IADD3 R10, P1, PT, R6, UR5, RZ ;  /* 0x00000005060a7c10 */ /* 0x000fc8000ff3e0ff */
[----:B0--34-:R-:W-:Y:S02]  /*1000*/  IADD3.X R17, PT, PT, R13, UR6, RZ, P1, !PT ;  /* 0x000000060d117c10 */ /* 0x019fe40008ffe4ff */
[----:B--2---:R-:W-:-:S04]  /*1010*/  LEA R16, P1, R10, UR22, 0x3 ;  /* 0x000000160a107c11 */ /* 0x004fc8000f8218ff */
[----:B------:R-:W-:-:S06]  /*1020*/  LEA.HI.X R17, R10, UR23, R17, 0x3, P1 ;  /* 0x000000170a117c11 */ /* 0x000fcc00088f1c11 */
[----:B------:R-:W2:Y:S01]  /*1030*/  LDG.E.64 R16, desc[UR10][R16.64] ;  /* 0x0000000a10107981 */ /* 0x000ea2000c1e1b00 */
[----:B------:R-:W-:Y:S01]  /*1040*/  IADD3 R10, P1, PT, R8, UR5, RZ ;  /* 0x00000005080a7c10 */ /* 0x000fe2000ff3e0ff */
[----:B------:R-:W-:Y:S02]  /*1050*/  UIADD3 UR7, UP0, UPT, UR7, -0x1, URZ ;  /* 0xffffffff07077890 */ /* 0x000fe4000ff1e0ff */
[----:B------:R-:W-:Y:S01]  /*1060*/  UIADD3 UR5, UPT, UPT, UR5, 0x1, URZ ;  /* 0x0000000105057890 */ /* 0x000fe2000fffe0ff */
[----:B-1----:R-:W-:Y:S01]  /*1070*/  IADD3.X R19, PT, PT, R15, UR6, RZ, P1, !PT ;  /* 0x000000060f137c10 */ /* 0x002fe20008ffe4ff */
[----:B------:R-:W-:Y:S01]  /*1080*/  UIADD3.X UR4, UPT, UPT, UR4, -0x1, URZ, UP0, !UPT ;  /* 0xffffffff04047890 */ /* 0x000fe200087fe4ff */
[C---:B------:R-:W-:Y:S01]  /*1090*/  LEA R18, P1, R10.reuse, UR20, 0x3 ;  /* 0x000000140a127c11 */ /* 0x040fe2000f8218ff */
[----:B------:R-:W-:Y:S01]  /*10a0*/  UISETP.NE.U32.AND UP0, UPT, UR7, URZ, UPT ;  /* 0x000000ff0700728c */ /* 0x000fe2000bf05070 */
[----:B------:R-:W-:Y:S02]  /*10b0*/  UMOV UR6, URZ ;  /* 0x000000ff00067c82 */ /* 0x000fe40008000000 */
[----:B------:R-:W-:Y:S01]  /*10c0*/  LEA.HI.X R19, R10, UR21, R19, 0x3, P1 ;  /* 0x000000150a137c11 */ /* 0x000fe200088f1c13 */
[----:B------:R-:W-:-:S04]  /*10d0*/  UISETP.NE.AND.EX UP0, UPT, UR4, URZ, UPT, UP0 ;  /* 0x000000ff0400728c */ /* 0x000fc8000bf05300 */
[----:B--2---:R4:W-:Y:S05]  /*10e0*/  STG.E.64 desc[UR10][R18.64], R16 ;  /* 0x0000001012007986 */ /* 0x0049ea000c101b0a */
[----:B------:R-:W-:Y:S05]  /*10f0*/  BRA.U UP0, `(.L_x_6) ;  /* 0xfffffffd00bc7547 */ /* 0x000fea000b83ffff */
.L_x_1:
[----:B--2---:R-:W-:Y:S05]  /*1100*/  BSYNC.RECONVERGENT B0 ;  /* 0x0000000000007941 */ /* 0x004fea0003800200 */
.L_x_0:
[----:B------:R-:W2:Y:S04]  /*1110*/  LDG.E.64 R6, desc[UR10][R2.64+0x8] ;  /* 0x0000080a02067981 */ /* 0x000ea8000c1e1b00 */
[----:B------:R-:W2:Y:S02]  /*1120*/  LDG.E.64 R8, desc[UR10][R2.64] ;  /* 0x0000000a02087981 */ /* 0x000ea4000c1e1b00 */
[----:B--2---:R-:W-:Y:S01]  /*1130*/  IADD3 R13, P1, PT, R6, -R8, RZ ;  /* 0x80000008060d7210 */ /* 0x004fe20007f3e0ff */
[----:B------:R-:W-:-:S04]  /*1140*/  VIADD R6, R11, 0x1 ;  /* 0x000000010b067836 */ /* 0x000fc80000000000 */
[----:B------:R-:W-:Y:S01]  /*1150*/  IMAD.X R7, R7, 0x1, ~R9, P1 ;  /* 0x0000000107077824 */ /* 0x000fe200008e0e09 */
[----:B------:R-:W-:-:S04]  /*1160*/  ISETP.LE.U32.AND P1, PT, R13, R6, PT ;  /* 0x000000060d00720c */ /* 0x000fc80003f23070 */
[----:B------:R-:W-:-:S13]  /*1170*/  ISETP.LE.OR.EX P0, PT, R7, RZ, !P0, P1 ;  /* 0x000000ff0700720c */ /* 0x000fda0004703710 */
[----:B------:R-:W-:Y:S05]  /*1180*/  @P0 EXIT ;  /* 0x000000000000094d */ /* 0x000fea0003800000 */
[----:B------:R-:W-:Y:S01]  /*1190*/  IADD3 R11, P0, PT, R11, 0x1, RZ ;  /* 0x000000010b0b7810 */ /* 0x000fe20007f1e0ff */
[----:B------:R-:W-:Y:S02]  /*11a0*/  UIADD3 UR4, UP0, UPT, UR8, -0x1, URZ ;  /* 0xffffffff08047890 */ /* 0x000fe4000ff1e0ff */
[----:B------:R-:W-:Y:S01]  /*11b0*/  ULOP3.LUT UR12, UR8, 0xf, URZ, 0xc0, !UPT ;  /* 0x0000000f080c7892 */ /* 0x000fe2000f8ec0ff */
[-C--:B------:R-:W-:Y:S01]  /*11c0*/  IADD3 R0, P1, PT, R0, R11.reuse, RZ ;  /* 0x0000000b00007210 */ /* 0x080fe20007f3e0ff */
[----:B------:R-:W-:Y:S01]  /*11d0*/  IMAD.X R3, RZ, RZ, RZ, P0 ;  /* 0x000000ffff037224 */ /* 0x000fe200000e06ff */
[----:B------:R-:W-:Y:S01]  /*11e0*/  IADD3 R4, P0, PT, R4, R11, RZ ;  /* 0x0000000b04047210 */ /* 0x000fe20007f1e0ff */
[----:B------:R-:W-:Y:S02]  /*11f0*/  UIADD3.X UR5, UPT, UPT, UR9, -0x1, URZ, UP0, !UPT ;  /* 0xffffffff09057890 */ /* 0x000fe400087fe4ff */
[----:B------:R-:W-:Y:S01]  /*1200*/  UISETP.GE.U32.AND UP0, UPT, UR4, 0xf, UPT ;  /* 0x0000000f0400788c */ /* 0x000fe2000bf06070 */
[--C-:B------:R-:W-:Y:S01]  /*1210*/  IMAD.X R2, RZ, RZ, R3.reuse, P1 ;  /* 0x000000ffff027224 */ /* 0x100fe200008e0603 */
[----:B------:R-:W-:Y:S01]  /*1220*/  UMOV UR6, URZ ;  /* 0x000000ff00067c82 */ /* 0x000fe20008000000 */
[----:B------:R-:W-:Y:S01]  /*1230*/  IMAD.X R5, R5, 0x1, R3, P0 ;  /* 0x0000000105057824 */ /* 0x000fe200000e0603 */
[----:B------:R-:W-:Y:S01]  /*1240*/  UISETP.GE.U32.AND.EX UP0, UPT, UR5, URZ, UPT, UP0 ;  /* 0x000000ff0500728c */ /* 0x000fe2000bf06100 */
[----:B------:R-:W-:-:S02]  /*1250*/  IMAD R3, R2, UR8, RZ ;  /* 0x0000000802037c24 */ /* 0x000fc4000f8e02ff */
[----:B------:R-:W-:Y:S01]  /*1260*/  IMAD R5, R5, UR8, RZ ;  /* 0x0000000805057c24 */ /* 0x000fe2000f8e02ff */
[----:B------:R-:W-:Y:S01]  /*1270*/  UMOV UR5, URZ ;  /* 0x000000ff00057c82 */ /* 0x000fe20008000000 */
[----:B------:R-:W-:Y:S02]  /*1280*/  IMAD R11, R0, UR9, R3 ;  /* 0x00000009000b7c24 */ /* 0x000fe4000f8e0203 */
[----:B------:R-:W-:Y:S02]  /*1290*/  IMAD R13, R4, UR9, R5 ;  /* 0x00000009040d7c24 */ /* 0x000fe4000f8e0205 */
[----:B------:R-:W-:-:S04]  /*12a0*/  IMAD.WIDE.U32 R2, R0, UR8, RZ ;  /* 0x0000000800027c25 */ /* 0x000fc8000f8e00ff */
[----:B------:R-:W-:-:S04]  /*12b0*/  IMAD.WIDE.U32 R4, R4, UR8, RZ ;  /* 0x0000000804047c25 */ /* 0x000fc8000f8e00ff */
[----:B------:R-:W-:Y:S02]  /*12c0*/  IMAD.IADD R11, R3, 0x1, R11 ;  /* 0x00000001030b7824 */ /* 0x000fe400078e020b */
[----:B------:R-:W-:Y:S01]  /*12d0*/  IMAD.IADD R13, R5, 0x1, R13 ;  /* 0x00000001050d7824 */ /* 0x000fe200078e020d */
[----:B------:R-:W-:Y:S06]  /*12e0*/  BRA.U !UP0, `(.L_x_7) ;  /* 0x0000000108e47547 */ /* 0x000fec000b800000 */
[----:B------:R-:W2:Y:S01]  /*12f0*/  LDCU.128 UR16, c[0x0][0x380] ;  /* 0x00007000ff1077ac */ /* 0x000ea20008000c00 */
[----:B------:R-:W5:Y:S01]  /*1300*/  LDCU UR6, c[0x0][0x39c] ;  /* 0x00007380ff0677ac */ /* 0x000f620008000800 */
[----:B------:R-:W-:-:S07]  /*1310*/  ULOP3.LUT UR5, UR8, 0xfffffff0, URZ, 0xc0, !UPT ;  /* 0xfffffff008057892 */ /* 0x000fce000f8ec0ff */
[----:B------:R-:W-:Y:S01]  /*1320*/  UMOV UR4, UR5 ;  /* 0x0000000500047c82 */ /* 0x000fe20008000000 */
[----:B--2---:R-:W-:Y:S02]  /*1330*/  LEA R10, P0, R4, UR16, 0x3 ;  /* 0x00000010040a7c11 */ /* 0x004fe4000f8018ff */
[----:B------:R-:W-:Y:S02]  /*1340*/  LEA R0, P2, R2, UR18, 0x3 ;  /* 0x0000001202007c11 */ /* 0x000fe4000f8418ff */
[----:B------:R-:W-:Y:S01]  /*1350*/  IADD3 R10, P1, PT, R10, 0x40, RZ ;  /* 0x000000400a0a7810 */ /* 0x000fe20007f3e0ff */
[----:B-----5:R-:W-:Y:S01]  /*1360*/  UMOV UR7, UR6 ;  /* 0x0000000600077c82 */ /* 0x020fe20008000000 */
[----:B------:R-:W-:Y:S02]  /*1370*/  IADD3 R0, P3, PT, R0, 0x40, RZ ;  /* 0x0000004000007810 */ /* 0x000fe40007f7e0ff */
[----:B0--34-:R-:W-:Y:S02]  /*1380*/  LEA.HI.X R17, R4, UR17, R13, 0x3, P0 ;  /* 0x0000001104117c11 */ /* 0x019fe400080f1c0d */
[----:B------:R-:W-:-:S03]  /*1390*/  LEA.HI.X R7, R2, UR19, R11, 0x3, P2 ;  /* 0x0000001302077c11 */ /* 0x000fc600090f1c0b */
[----:B------:R-:W-:Y:S02]  /*13a0*/  IMAD.X R17, RZ, RZ, R17, P1 ;  /* 0x000000ffff117224 */ /* 0x000fe400008e0611 */
[----:B------:R-:W-:-:S07]  /*13b0*/  IMAD.X R7, RZ, RZ, R7, P3 ;  /* 0x000000ffff077224 */ /* 0x000fce00018e0607 */
.L_x_8:
[----:B------:R-:W-:-:S05]  /*13c0*/  IMAD.MOV.U32 R6, RZ, RZ, R0 ;  /* 0x000000ffff067224 */ /* 0x000fca00078e0000 */
[----:B--2---:R-:W2:Y:S01]  /*13d0*/  LDG.E.64 R14, desc[UR10][R6.64+-0x40] ;  /* 0xffffc00a060e7981 */ /* 0x004ea2000c1e1b00 */
[----:B------:R-:W-:Y:S02]  /*13e0*/  IMAD.MOV.U32 R8, RZ, RZ, R10 ;  /* 0x000000ffff087224 */ /* 0x000fe400078e000a */
[----:B------:R-:W-:-:S05]  /*13f0*/  IMAD.MOV.U32 R9, RZ, RZ, R17 ;  /* 0x000000ffff097224 */ /* 0x000fca00078e0011 */
[----:B--2---:R0:W-:Y:S04]  /*1400*/  STG.E.64 desc[UR10][R8.64+-0x40], R14 ;  /* 0xffffc00e08007986 */ /* 0x0041e8000c101b0a */
[----:B------:R-:W2:Y:S04]  /*1410*/  LDG.E.64 R16, desc[UR10][R6.64+-0x38] ;  /* 0xffffc80a06107981 */ /* 0x000ea8000c1e1b00 */
[----:B--2---:R2:W-:Y:S04]  /*1420*/  STG.E.64 desc[UR10][R8.64+-0x38], R16 ;  /* 0xffffc81008007986 */ /* 0x0045e8000c101b0a */
[----:B-1----:R-:W3:Y:S04]  /*1430*/  LDG.E.64 R18, desc[UR10][R6.64+-0x30] ;  /* 0xffffd00a06127981 */ /* 0x002ee8000c1e1b00 */
[----:B---3--:R1:W-:Y:S04]  /*1440*/  STG.E.64 desc[UR10][R8.64+-0x30], R18 ;  /* 0xffffd01208007986 */ /* 0x0083e8000c101b0a */
[----:B------:R-:W3:Y:S04]  /*1450*/  LDG.E.64 R20, desc[UR10][R6.64+-0x28] ;  /* 0xffffd80a06147981 */ /* 0x000ee8000c1e1b00 */
[----:B---3--:R3:W-:Y:S04]  /*1460*/  STG.E.64 desc[UR10][R8.64+-0x28], R20 ;  /* 0xffffd81408007986 */ /* 0x0087e8000c101b0a */
[----:B------:R-:W4:Y:S04]  /*1470*/  LDG.E.64 R22, desc[UR10][R6.64+-0x20] ;  /* 0xffffe00a06167981 */ /* 0x000f28000c1e1b00 */
[----:B----4-:R4:W-:Y:S04]  /*1480*/  STG.E.64 desc[UR10][R8.64+-0x20], R22 ;  /* 0xffffe01608007986 */ /* 0x0109e8000c101b0a */
[----:B------:R-:W5:Y:S04]  /*1490*/  LDG.E.64 R24, desc[UR10][R6.64+-0x18] ;  /* 0xffffe80a06187981 */ /* 0x000f68000c1e1b00 */
[----:B-----5:R5:W-:Y:S04]  /*14a0*/  STG.E.64 desc[UR10][R8.64+-0x18], R24 ;  /* 0xffffe81808007986 */ /* 0x020be8000c101b0a */
[----:B0-----:R-:W2:Y:S04]  /*14b0*/  LDG.E.64 R14, desc[UR10][R6.64+-0x10] ;  /* 0xfffff00a060e7981 */ /* 0x001ea8000c1e1b00 */
[----:B--2---:R0:W-:Y:S04]  /*14c0*/  STG.E.64 desc[UR10][R8.64+-0x10], R14 ;  /* 0xfffff00e08007986 */ /* 0x0041e8000c101b0a */
[----:B------:R-:W2:Y:S04]  /*14d0*/  LDG.E.64 R16, desc[UR10][R6.64+-0x8] ;  /* 0xfffff80a06107981 */ /* 0x000ea8000c1e1b00 */
[----:B--2---:R2:W-:Y:S04]  /*14e0*/  STG.E.64 desc[UR10][R8.64+-0x8], R16 ;  /* 0xfffff81008007986 */ /* 0x0045e8000c101b0a */
[----:B-1----:R-:W3:Y:S04]  /*14f0*/  LDG.E.64 R18, desc[UR10][R6.64] ;  /* 0x0000000a06127981 */ /* 0x002ee8000c1e1b00 */
[----:B---3--:R1:W-:Y:S04]  /*1500*/  STG.E.64 desc[UR10][R8.64], R18 ;  /* 0x0000001208007986 */ /* 0x0083e8000c101b0a */
[----:B------:R-:W3:Y:S04]  /*1510*/  LDG.E.64 R20, desc[UR10][R6.64+0x8] ;  /* 0x0000080a06147981 */ /* 0x000ee8000c1e1b00 */
[----:B---3--:R3:W-:Y:S04]  /*1520*/  STG.E.64 desc[UR10][R8.64+0x8], R20 ;  /* 0x0000081408007986 */ /* 0x0087e8000c101b0a */
[----:B----4-:R-:W4:Y:S04]  /*1530*/  LDG.E.64 R22, desc[UR10][R6.64+0x10] ;  /* 0x0000100a06167981 */ /* 0x010f28000c1e1b00 */
[----:B----4-:R-:W-:Y:S04]  /*1540*/  STG.E.64 desc[UR10][R8.64+0x10], R22 ;  /* 0x0000101608007986 */ /* 0x010fe8000c101b0a */
[----:B-----5:R-:W4:Y:S04]  /*1550*/  LDG.E.64 R24, desc[UR10][R6.64+0x18] ;  /* 0x0000180a06187981 */ /* 0x020f28000c1e1b00 */
[----:B----4-:R-:W-:Y:S04]  /*1560*/  STG.E.64 desc[UR10][R8.64+0x18], R24 ;  /* 0x0000181808007986 */ /* 0x010fe8000c101b0a */
[----:B0-----:R-:W4:Y:S04]  /*1570*/  LDG.E.64 R14, desc[UR10][R6.64+0x20] ;  /* 0x0000200a060e7981 */ /* 0x001f28000c1e1b00 */
[----:B----4-:R-:W-:Y:S04]  /*1580*/  STG.E.64 desc[UR10][R8.64+0x20], R14 ;  /* 0x0000200e08007986 */ /* 0x010fe8000c101b0a */
[----:B--2---:R-:W2:Y:S04]  /*1590*/  LDG.E.64 R16, desc[UR10][R6.64+0x28] ;  /* 0x0000280a06107981 */ /* 0x004ea8000c1e1b00 */
[----:B--2---:R0:W-:Y:S04]  /*15a0*/  STG.E.64 desc[UR10][R8.64+0x28], R16 ;  /* 0x0000281008007986 */ /* 0x0041e8000c101b0a */
[----:B-1----:R-:W2:Y:S04]  /*15b0*/  LDG.E.64 R18, desc[UR10][R6.64+0x30] ;  /* 0x0000300a06127981 */ /* 0x002ea8000c1e1b00 */
[----:B--2---:R2:W-:Y:S04]  /*15c0*/  STG.E.64 desc[UR10][R8.64+0x30], R18 ;  /* 0x0000301208007986 */ /* 0x0045e8000c101b0a */
[----:B---3--:R1:W3:Y:S01]  /*15d0*/  LDG.E.64 R20, desc[UR10][R6.64+0x38] ;  /* 0x0000380a06147981 */ /* 0x0082e2000c1e1b00 */
[----:B------:R-:W-:Y:S01]  /*15e0*/  UIADD3 UR4, UP0, UPT, UR4, -0x10, URZ ;  /* 0xfffffff004047890 */ /* 0x000fe2000ff1e0ff */
[----:B------:R-:W-:-:S02]  /*15f0*/  IADD3 R10, P0, PT, R8, 0x80, RZ ;  /* 0x00000080080a7810 */ /* 0x000fc40007f1e0ff */
[----:B------:R-:W-:Y:S01]  /*1600*/  IADD3 R0, P1, PT, R6, 0x80, RZ ;  /* 0x0000008006007810 */ /* 0x000fe20007f3e0ff */
[----:B------:R-:W-:Y:S02]  /*1610*/  UIADD3.X UR7, UPT, UPT, UR7, -0x1, URZ, UP0, !UPT ;  /* 0xffffffff07077890 */ /* 0x000fe400087fe4ff */
[----:B------:R-:W-:Y:S01]  /*1620*/  UISETP.NE.U32.AND UP0, UPT, UR4, URZ, UPT ;  /* 0x000000ff0400728c */ /* 0x000fe2000bf05070 */
[----:B0-----:R-:W-:Y:S02]  /*1630*/  IMAD.X R17, RZ, RZ, R9, P0 ;  /* 0x000000ffff117224 */ /* 0x001fe400000e0609 */
[----:B-1----:R-:W-:Y:S01]  /*1640*/  IMAD.X R7, RZ, RZ, R7, P1 ;  /* 0x000000ffff077224 */ /* 0x002fe200008e0607 */
[----:B------:R-:W-:Y:S01]  /*1650*/  UISETP.NE.AND.EX UP0, UPT, UR7, URZ, UPT, UP0 ;  /* 0x000000ff0700728c */ /* 0x000fe2000bf05300 */
[----:B---3--:R2:W-:Y:S08]  /*1660*/  STG.E.64 desc[UR10][R8.64+0x38], R20 ;  /* 0x0000381408007986 */ /* 0x0085f0000c101b0a */
[----:B------:R-:W-:Y:S05]  /*1670*/  BRA.U UP0, `(.L_x_8) ;  /* 0xfffffffd00507547 */ /* 0x000fea000b83ffff */
.L_x_7:
[----:B------:R-:W-:-:S04]  /*1680*/  ISETP.NE.U32.AND P0, PT, RZ, UR12, PT ;  /* 0x0000000cff007c0c */ /* 0x000fc8000bf05070 */
[----:B------:R-:W-:-:S13]  /*1690*/  ISETP.NE.AND.EX P0, PT, RZ, RZ, PT, P0 ;  /* 0x000000ffff00720c */ /* 0x000fda0003f05300 */
[----:B------:R-:W-:Y:S05]  /*16a0*/  @!P0 EXIT ;  /* 0x000000000000894d */ /* 0x000fea0003800000 */
[----:B------:R-:W-:Y:S02]  /*16b0*/  UISETP.GE.U32.AND UP0, UPT, UR12, 0x8, UPT ;  /* 0x000000080c00788c */ /* 0x000fe4000bf06070 */
[----:B------:R-:W-:Y:S02]  /*16c0*/  ULOP3.LUT UR7, UR8, 0x7, URZ, 0xc0, !UPT ;  /* 0x0000000708077892 */ /* 0x000fe4000f8ec0ff */
[----:B------:R-:W-:-:S09]  /*16d0*/  UISETP.GE.U32.AND.EX UP0, UPT, URZ, URZ, UPT, UP0 ;  /* 0x000000ffff00728c */ /* 0x000fd2000bf06100 */
[----:B------:R-:W-:Y:S05]  /*16e0*/  BRA.U !UP0, `(.L_x_9) ;  /* 0x0000000508687547 */ /* 0x000fea000b800000 */
[----:B------:R-:W5:Y:S01]  /*16f0*/  LDCU.128 UR12, c[0x0][0x380] ;  /* 0x00007000ff0c77ac */ /* 0x000f620008000c00 */
[----:B------:R-:W-:-:S04]  /*1700*/  IADD3 R0, P0, PT, R2, UR5, RZ ;  /* 0x0000000502007c10 */ /* 0x000fc8000ff1e0ff */
[----:B------:R-:W-:Y:S02]  /*1710*/  IADD3.X R7, PT, PT, R11, UR6, RZ, P0, !PT ;  /* 0x000000060b077c10 */ /* 0x000fe400087fe4ff */
[----:B-----5:R-:W-:-:S04]  /*1720*/  LEA R6, P0, R0, UR14, 0x3 ;  /* 0x0000000e00067c11 */ /* 0x020fc8000f8018ff */
[----:B------:R-:W-:-:S06]  /*1730*/  LEA.HI.X R7, R0, UR15, R7, 0x3, P0 ;  /* 0x0000000f00077c11 */ /* 0x000fcc00080f1c07 */
[----:B------:R-:W5:Y:S01]  /*1740*/  LDG.E.64 R6, desc[UR10][R6.64] ;  /* 0x0000000a06067981 */ /* 0x000f62000c1e1b00 */
[----:B------:R-:W-:Y:S02]  /*1750*/  UIADD3 UR4, UPT, UPT, UR5, 0x1, URZ ;  /* 0x0000000105047890 */ /* 0x000fe4000fffe0ff */
[----:B------:R-:W-:-:S04]  /*1760*/  IADD3 R10, P0, PT, R4, UR5, RZ ;  /* 0x00000005040a7c10 */ /* 0x000fc8000ff1e0ff */
[----:B------:R-:W-:Y:S02]  /*1770*/  IADD3.X R15, PT, PT, R13, UR6, RZ, P0, !PT ;  /* 0x000000060d0f7c10 */ /* 0x000fe400087fe4ff */
[----:B------:R-:W-:Y:S02]  /*1780*/  IADD3 R0, P1, PT, R2, UR4, RZ ;  /* 0x0000000402007c10 */ /* 0x000fe4000ff3e0ff */
[----:B------:R-:W-:-:S03]  /*1790*/  LEA R14, P0, R10, UR12, 0x3 ;  /* 0x0000000c0a0e7c11 */ /* 0x000fc6000f8018ff */
[----:B--2---:R-:W-:Y:S01]  /*17a0*/  IMAD.X R9, RZ, RZ, R11, P1 ;  /* 0x000000ffff097224 */ /* 0x004fe200008e060b */
[----:B------:R-:W-:Y:S02]  /*17b0*/  LEA R8, P1, R0, UR14, 0x3 ;  /* 0x0000000e00087c11 */ /* 0x000fe4000f8218ff */
[----:B------:R-:W-:Y:S02]  /*17c0*/  LEA.HI.X R15, R10, UR13, R15, 0x3, P0 ;  /* 0x0000000d0a0f7c11 */ /* 0x000fe400080f1c0f */
[----:B------:R-:W-:Y:S01]  /*17d0*/  LEA.HI.X R9, R0, UR15, R9, 0x3, P1 ;  /* 0x0000000f00097c11 */ /* 0x000fe200088f1c09 */
[----:B------:R-:W-:Y:S02]  /*17e0*/  UIADD3 UR6, UPT, UPT, UR5, 0x2, URZ ;  /* 0x0000000205067890 */ /* 0x000fe4000fffe0ff */
[----:B-----5:R2:W-:Y:S04]  /*17f0*/  STG.E.64 desc[UR10][R14.64], R6 ;  /* 0x000000060e007986 */ /* 0x0205e8000c101b0a */
[----:B------:R-:W5:Y:S01]  /*1800*/  LDG.E.64 R8, desc[UR10][R8.64] ;  /* 0x0000000a08087981 */ /* 0x000f62000c1e1b00 */
[----:B------:R-:W-:-:S02]  /*1810*/  IADD3 R10, P0, PT, R4, UR4, RZ ;  /* 0x00000004040a7c10 */ /* 0x000fc4000ff1e0ff */
[----:B------:R-:W-:-:S03]  /*1820*/  IADD3 R0, P1, PT, R2, UR6, RZ ;  /* 0x0000000602007c10 */ /* 0x000fc6000ff3e0ff */
[----:B0--34-:R-:W-:Y:S01]  /*1830*/  IMAD.X R17, RZ, RZ, R13, P0 ;  /* 0x000000ffff117224 */ /* 0x019fe200000e060d */
[----:B------:R-:W-:Y:S01]  /*1840*/  LEA R16, P0, R10, UR12, 0x3 ;  /* 0x0000000c0a107c11 */ /* 0x000fe2000f8018ff */
[----:B-1----:R-:W-:Y:S01]  /*1850*/  IMAD.X R19, RZ, RZ, R11, P1 ;  /* 0x000000ffff137224 */ /* 0x002fe200008e060b */
[----:B------:R-:W-:Y:S02]  /*1860*/  LEA R18, P1, R0, UR14, 0x3 ;  /* 0x0000000e00127c11 */ /* 0x000fe4000f8218ff */
[----:B------:R-:W-:Y:S02]  /*1870*/  LEA.HI.X R17, R10, UR13, R17, 0x3, P0 ;  /* 0x0000000d0a117c11 */ /* 0x000fe400080f1c11 */
[----:B------:R-:W-:Y:S01]  /*1880*/  LEA.HI.X R19, R0, UR15, R19, 0x3, P1 ;  /* 0x0000000f00137c11 */ /* 0x000fe200088f1c13 */
[----:B------:R-:W-:Y:S02]  /*1890*/  UIADD3 UR4, UPT, UPT, UR5, 0x3, URZ ;  /* 0x0000000305047890 */ /* 0x000fe4000fffe0ff */
[----:B-----5:R0:W-:Y:S04]  /*18a0*/  STG.E.64 desc[UR10][R16.64], R8 ;  /* 0x0000000810007986 */ /* 0x0201e8000c101b0a */
[----:B--2---:R-:W2:Y:S01]  /*18b0*/  LDG.E.64 R6, desc[UR10][R18.64] ;  /* 0x0000000a12067981 */ /* 0x004ea2000c1e1b00 */
        /* <DEDUP_REMOVED lines=10> */
[----:B0-----:R-:W2:Y:S01]  /*1960*/  LDG.E.64 R8, desc[UR10][R20.64] ;  /* 0x0000000a14087981 */ /* 0x001ea2000c1e1b00 */
        /* <DEDUP_REMOVED lines=10> */
[----:B-1----:R-:W2:Y:S01]  /*1a10*/  LDG.E.64 R6, desc[UR10][R18.64] ;  /* 0x0000000a12067981 */ /* 0x002ea2000c1e1b00 */
        /* <DEDUP_REMOVED lines=29> */
[----:B------:R-:W-:-:S03]  /*1bf0*/  LEA.HI.X R21, R0, UR15, R21, 0x3, P2 ;  /* 0x0000000f00157c11 */ /* 0x000fc600090f1c15 */
[----:B--2---:R1:W-:Y:S04]  /*1c00*/  STG.E.64 desc[UR10][R14.64], R6 ;  /* 0x000000060e007986 */ /* 0x0043e8000c101b0a */
[----:B0-----:R-:W2:Y:S01]  /*1c10*/  LDG.E.64 R8, desc[UR10][R20.64] ;  /* 0x0000000a14087981 */ /* 0x001ea2000c1e1b00 */
[----:B------:R-:W-:Y:S01]  /*1c20*/  IADD3 R0, P0, PT, R4, UR4, RZ ;  /* 0x0000000404007c10 */ /* 0x000fe2000ff1e0ff */
[----:B------:R-:W-:Y:S01]  /*1c30*/  UIADD3 UR5, UPT, UPT, UR5, 0x8, URZ ;  /* 0x0000000805057890 */ /* 0x000fe2000fffe0ff */
[----:B------:R-:W-:Y:S02]  /*1c40*/  UMOV UR6, URZ ;  /* 0x000000ff00067c82 */ /* 0x000fe40008000000 */
[----:B------:R-:W-:Y:S01]  /*1c50*/  LEA R16, P1, R0, UR12, 0x3 ;  /* 0x0000000c00107c11 */ /* 0x000fe2000f8218ff */
[----:B------:R-:W-:-:S05]  /*1c60*/  IMAD.X R17, RZ, RZ, R13, P0 ;  /* 0x000000ffff117224 */ /* 0x000fca00000e060d */
[----:B------:R-:W-:-:S05]  /*1c70*/  LEA.HI.X R17, R0, UR13, R17, 0x3, P1 ;  /* 0x0000000d00117c11 */ /* 0x000fca00088f1c11 */
[----:B--2---:R1:W-:Y:S02]  /*1c80*/  STG.E.64 desc[UR10][R16.64], R8 ;  /* 0x0000000810007986 */ /* 0x0043e4000c101b0a */
.L_x_9:
[----:B------:R-:W-:-:S04]  /*1c90*/  ISETP.NE.U32.AND P0, PT, RZ, UR7, PT ;  /* 0x00000007ff007c0c */ /* 0x000fc8000bf05070 */
[----:B------:R-:W-:-:S13]  /*1ca0*/  ISETP.NE.AND.EX P0, PT, RZ, RZ, PT, P0 ;  /* 0x000000ffff00720c */ /* 0x000fda0003f05300 */
[----:B------:R-:W-:Y:S05]  /*1cb0*/  @!P0 EXIT ;  /* 0x000000000000894d */ /* 0x000fea0003800000 */
[----:B------:R-:W-:Y:S01]  /*1cc0*/  UISETP.GE.U32.AND UP0, UPT, UR7, 0x4, UPT ;  /* 0x000000040700788c */ /* 0x000fe2000bf06070 */
[----:B------:R-:W0:Y:S03]  /*1cd0*/  LDCU.128 UR16, c[0x0][0x380] ;  /* 0x00007000ff1077ac */ /* 0x000e260008000c00 */
[----:B------:R-:W-:Y:S02]  /*1ce0*/  UISETP.GE.U32.AND.EX UP0, UPT, URZ, URZ, UPT, UP0 ;  /* 0x000000ffff00728c */ /* 0x000fe4000bf06100 */
[----:B------:R-:W-:Y:S01]  /*1cf0*/  ULOP3.LUT UR8, UR8, 0x3, URZ, 0xc0, !UPT ;  /* 0x0000000308087892 */ /* 0x000fe2000f8ec0ff */
[----:B------:R-:W-:-:S06]  /*1d00*/  UMOV UR4, URZ ;  /* 0x000000ff00047c82 */ /* 0x000fcc0008000000 */
[----:B------:R-:W-:Y:S05]  /*1d10*/  BRA.U !UP0, `(.L_x_10) ;  /* 0x0000000108b87547 */ /* 0x000fea000b800000 */
[----:B------:R-:W5:Y:S01]  /*1d20*/  LDCU.128 UR12, c[0x0][0x380] ;  /* 0x00007000ff0c77ac */ /* 0x000f620008000c00 */
[----:B------:R-:W-:-:S04]  /*1d30*/  IADD3 R0, P0, PT, R2, UR5, RZ ;  /* 0x0000000502007c10 */ /* 0x000fc8000ff1e0ff */
[----:B-1----:R-:W-:Y:S02]  /*1d40*/  IADD3.X R7, PT, PT, R11, UR6, RZ, P0, !PT ;  /* 0x000000060b077c10 */ /* 0x002fe400087fe4ff */
[----:B-----5:R-:W-:-:S04]  /*1d50*/  LEA R6, P0, R0, UR14, 0x3 ;  /* 0x0000000e00067c11 */ /* 0x020fc8000f8018ff */
[----:B------:R-:W-:-:S06]  /*1d60*/  LEA.HI.X R7, R0, UR15, R7, 0x3, P0 ;  /* 0x0000000f00077c11 */ /* 0x000fcc00080f1c07 */
[----:B------:R-:W5:Y:S01]  /*1d70*/  LDG.E.64 R6, desc[UR10][R6.64] ;  /* 0x0000000a06067981 */ /* 0x000f62000c1e1b00 */
[----:B------:R-:W-:Y:S02]  /*1d80*/  UIADD3 UR7, UPT, UPT, UR5, 0x1, URZ ;  /* 0x0000000105077890 */ /* 0x000fe4000fffe0ff */
[----:B------:R-:W-:-:S04]  /*1d90*/  IADD3 R0, P0, PT, R4, UR5, RZ ;  /* 0x0000000504007c10 */ /* 0x000fc8000ff1e0ff */
[----:B--2---:R-:W-:Y:S02]  /*1da0*/  IADD3.X R9, PT, PT, R13, UR6, RZ, P0, !PT ;  /* 0x000000060d097c10 */ /* 0x004fe400087fe4ff */
[----:B------:R-:W-:Y:S02]  /*1db0*/  IADD3 R10, P1, PT, R2, UR7, RZ ;  /* 0x00000007020a7c10 */ /* 0x000fe4000ff3e0ff */
[----:B------:R-:W-:-:S03]  /*1dc0*/  LEA R14, P0, R0, UR12, 0x3 ;  /* 0x0000000c000e7c11 */ /* 0x000fc6000f8018ff */
[----:B0--34-:R-:W-:Y:S01]  /*1dd0*/  IMAD.X R17, RZ, RZ, R11, P1 ;  /* 0x000000ffff117224 */ /* 0x019fe200008e060b */
[----:B------:R-:W-:Y:S02]  /*1de0*/  LEA R8, P1, R10, UR14, 0x3 ;  /* 0x0000000e0a087c11 */ /* 0x000fe4000f8218ff */
[----:B------:R-:W-:Y:S02]  /*1df0*/  LEA.HI.X R15, R0, UR13, R9, 0x3, P0 ;  /* 0x0000000d000f7c11 */ /* 0x000fe400080f1c09 */
[----:B------:R-:W-:Y:S01]  /*1e00*/  LEA.HI.X R9, R10, UR15, R17, 0x3, P1 ;  /* 0x0000000f0a097c11 */ /* 0x000fe200088f1c11 */
[----:B------:R-:W-:Y:S02]  /*1e10*/  UIADD3 UR6, UPT, UPT, UR5, 0x2, URZ ;  /* 0x0000000205067890 */ /* 0x000fe4000fffe0ff */
[----:B-----5:R0:W-:Y:S04]  /*1e20*/  STG.E.64 desc[UR10][R14.64], R6 ;  /* 0x000000060e007986 */ /* 0x0201e8000c101b0a */
        /* <DEDUP_REMOVED lines=21> */
[----:B-1----:R-:W2:Y:S01]  /*1f80*/  LDG.E.64 R8, desc[UR10][R20.64] ;  /* 0x0000000a14087981 */ /* 0x002ea2000c1e1b00 */
[----:B------:R-:W-:Y:S01]  /*1f90*/  IADD3 R0, P0, PT, R4, UR7, RZ ;  /* 0x0000000704007c10 */ /* 0x000fe2000ff1e0ff */
[----:B------:R-:W-:Y:S01]  /*1fa0*/  UIADD3 UR5, UPT, UPT, UR5, 0x4, URZ ;  /* 0x0000000405057890 */ /* 0x000fe2000fffe0ff */
[----:B------:R-:W-:Y:S02]  /*1fb0*/  UMOV UR6, URZ ;  /* 0x000000ff00067c82 */ /* 0x000fe40008000000 */
[----:B------:R-:W-:Y:S01]  /*1fc0*/  LEA R16, P1, R0, UR12, 0x3 ;  /* 0x0000000c00107c11 */ /* 0x000fe2000f8218ff */
[----:B------:R-:W-:-:S05]  /*1fd0*/  IMAD.X R17, RZ, RZ, R13, P0 ;  /* 0x000000ffff117224 */ /* 0x000fca00000e060d */
[----:B------:R-:W-:-:S05]  /*1fe0*/  LEA.HI.X R17, R0, UR13, R17, 0x3, P1 ;  /* 0x0000000d00117c11 */ /* 0x000fca00088f1c11 */
[----:B--2---:R0:W-:Y:S02]  /*1ff0*/  STG.E.64 desc[UR10][R16.64], R8 ;  /* 0x0000000810007986 */ /* 0x0041e4000c101b0a */
.L_x_10:
[----:B------:R-:W-:-:S04]  /*2000*/  ISETP.NE.U32.AND P0, PT, RZ, UR8, PT ;  /* 0x00000008ff007c0c */ /* 0x000fc8000bf05070 */
[----:B------:R-:W-:-:S13]  /*2010*/  ISETP.NE.AND.EX P0, PT, RZ, UR4, PT, P0 ;  /* 0x00000004ff007c0c */ /* 0x000fda000bf05300 */
[----:B0-----:R-:W-:Y:S05]  /*2020*/  @!P0 EXIT ;  /* 0x000000000000894d */ /* 0x001fea0003800000 */
.L_x_11:
[----:B------:R-:W-:-:S04]  /*2030*/  IADD3 R0, P0, PT, R2, UR5, RZ ;  /* 0x0000000502007c10 */ /* 0x000fc8000ff1e0ff */
[----:B01----:R-:W-:Y:S02]  /*2040*/  IADD3.X R7, PT, PT, R11, UR6, RZ, P0, !PT ;  /* 0x000000060b077c10 */ /* 0x003fe400087fe4ff */
[----:B------:R-:W-:-:S04]  /*2050*/  LEA R6, P0, R0, UR18, 0x3 ;  /* 0x0000001200067c11 */ /* 0x000fc8000f8018ff */
[----:B------:R-:W-:-:S06]  /*2060*/  LEA.HI.X R7, R0, UR19, R7, 0x3, P0 ;  /* 0x0000001300077c11 */ /* 0x000fcc00080f1c07 */
[----:B------:R-:W5:Y:S01]  /*2070*/  LDG.E.64 R6, desc[UR10][R6.64] ;  /* 0x0000000a06067981 */ /* 0x000f62000c1e1b00 */
[----:B------:R-:W-:Y:S01]  /*2080*/  IADD3 R0, P0, PT, R4, UR5, RZ ;  /* 0x0000000504007c10 */ /* 0x000fe2000ff1e0ff */
[----:B------:R-:W-:Y:S02]  /*2090*/  UIADD3 UR8, UP0, UPT, UR8, -0x1, URZ ;  /* 0xffffffff08087890 */ /* 0x000fe4000ff1e0ff */
[----:B------:R-:W-:Y:S01]  /*20a0*/  UIADD3 UR5, UPT, UPT, UR5, 0x1, URZ ;  /* 0x0000000105057890 */ /* 0x000fe2000fffe0ff */
[----:B--2---:R-:W-:Y:S01]  /*20b0*/  IADD3.X R9, PT, PT, R13, UR6, RZ, P0, !PT ;  /* 0x000000060d097c10 */ /* 0x004fe200087fe4ff */
[----:B------:R-:W-:Y:S01]  /*20c0*/  UIADD3.X UR4, UPT, UPT, UR4, -0x1, URZ, UP0, !UPT ;  /* 0xffffffff04047890 */ /* 0x000fe200087fe4ff */
[C---:B------:R-:W-:Y:S01]  /*20d0*/  LEA R8, P0, R0.reuse, UR16, 0x3 ;  /* 0x0000001000087c11 */ /* 0x040fe2000f8018ff */
[----:B------:R-:W-:Y:S01]  /*20e0*/  UISETP.NE.U32.AND UP0, UPT, UR8, URZ, UPT ;  /* 0x000000ff0800728c */ /* 0x000fe2000bf05070 */
[----:B------:R-:W-:Y:S02]  /*20f0*/  UMOV UR6, URZ ;  /* 0x000000ff00067c82 */ /* 0x000fe40008000000 */
[----:B------:R-:W-:Y:S01]  /*2100*/  LEA.HI.X R9, R0, UR17, R9, 0x3, P0 ;  /* 0x0000001100097c11 */ /* 0x000fe200080f1c09 */
[----:B------:R-:W-:-:S04]  /*2110*/  UISETP.NE.AND.EX UP0, UPT, UR4, URZ, UPT, UP0 ;  /* 0x000000ff0400728c */ /* 0x000fc8000bf05300 */
[----:B-----5:R0:W-:Y:S05]  /*2120*/  STG.E.64 desc[UR10][R8.64], R6 ;  /* 0x0000000608007986 */ /* 0x0201ea000c101b0a */
[----:B------:R-:W-:Y:S05]  /*2130*/  BRA.U UP0, `(.L_x_11) ;  /* 0xfffffffd00bc7547 */ /* 0x000fea000b83ffff */
[----:B------:R-:W-:Y:S05]  /*2140*/  EXIT ;  /* 0x000000000000794d */ /* 0x000fea0003800000 */
.L_x_12:
[----:B------:R-:W-:-:S00]  /*2150*/  BRA `(.L_x_12) ;  /* 0xfffffffc00fc7947 */ /* 0x000fc0000383ffff */
[----:B------:R-:W-:-:S00]  /*2160*/  NOP ;  /* 0x0000000000007918 */ /* 0x000fc00000000000 */
        /* <DEDUP_REMOVED lines=9> */
.L_x_13:


//--------------------- .nv.shared.reserved.0     --------------------------
	.section	.nv.shared.reserved.0,"aw",@nobits
	.weak		__nv_reservedSMEM_offset_0_alias
	.size		__nv_reservedSMEM_offset_0_alias, 0, 64
	.other		__nv_reservedSMEM_offset_0_alias,@"STO_CUDA_RESERVED_SHARED STV_DEFAULT"
__nv_reservedSMEM_offset_0_alias:
	.zero		0
	.zero		64


//--------------------- .nv.constant0._Z23add_block_offset_kernelPlS_S_m --------------------------
	.section	.nv.constant0._Z23add_block_offset_kernelPlS_S_m,"a",@progbits
	.sectionflags	@""
	.align	4
.nv.constant0._Z23add_block_offset_kernelPlS_S_m:
	.zero		928


//--------------------- SYMBOLS --------------------------

	.type		.nv.reservedSmem.offset0,@object
	.size		.nv.reservedSmem.offset0,0x4
